	.headerflags	@"EF_CUDA_TEXMODE_UNIFIED EF_CUDA_64BIT_ADDRESS EF_CUDA_SM86 EF_CUDA_VIRTUAL_SM(EF_CUDA_SM86)"
	.elftype	@"ET_EXEC"


//--------------------- .nv.info                  --------------------------
	.section	.nv.info,"",@"SHT_CUDA_INFO"
	.align	4


	//----- nvinfo : EIATTR_REGCOUNT
	.align		4
        /*0000*/ 	.byte	0x04, 0x2f
        /*0002*/ 	.short	(.L_2 - .L_1)
	.align		4
.L_1:
        /*0004*/ 	.word	index@(triton_red_fused__to_copy_add_amax_amin_clamp_mul_native_layer_norm_reciprocal_12)
        /*0008*/ 	.word	0x0000009e


	//----- nvinfo : EIATTR_MIN_STACK_SIZE
	.align		4
.L_2:
        /*000c*/ 	.byte	0x04, 0x12
        /*000e*/ 	.short	(.L_4 - .L_3)
	.align		4
.L_3:
        /*0010*/ 	.word	index@(triton_red_fused__to_copy_add_amax_amin_clamp_mul_native_layer_norm_reciprocal_12)
        /*0014*/ 	.word	0x00000000


	//----- nvinfo : EIATTR_FRAME_SIZE
	.align		4
.L_4:
        /*0018*/ 	.byte	0x04, 0x11
        /*001a*/ 	.short	(.L_6 - .L_5)
	.align		4
.L_5:
        /*001c*/ 	.word	index@(triton_red_fused__to_copy_add_amax_amin_clamp_mul_native_layer_norm_reciprocal_12)
        /*0020*/ 	.word	0x00000000


	//----- nvinfo : EIATTR_MIN_STACK_SIZE
	.align		4
.L_6:
        /*0024*/ 	.byte	0x04, 0x12
        /*0026*/ 	.short	(.L_8 - .L_7)
	.align		4
.L_7:
        /*0028*/ 	.word	index@(triton_red_fused__to_copy_add_amax_amin_clamp_mul_native_layer_norm_reciprocal_12)
        /*002c*/ 	.word	0x00000000
.L_8:


//--------------------- .nv.info.triton_red_fused__to_copy_add_amax_amin_clamp_mul_native_layer_norm_reciprocal_12 --------------------------
	.section	.nv.info.triton_red_fused__to_copy_add_amax_amin_clamp_mul_native_layer_norm_reciprocal_12,"",@"SHT_CUDA_INFO"
	.sectionflags	@""
	.align	4


	//----- nvinfo : EIATTR_CUDA_API_VERSION
	.align		4
        /*0000*/ 	.byte	0x04, 0x37
        /*0002*/ 	.short	(.L_10 - .L_9)
.L_9:
        /*0004*/ 	.word	0x0000007c


	//----- nvinfo : EIATTR_SW2861232_WAR
	.align		4
.L_10:
        /*0008*/ 	.byte	0x01, 0x35
	.zero		2


	//----- nvinfo : EIATTR_PARAM_CBANK
	.align		4
        /*000c*/ 	.byte	0x04, 0x0a
        /*000e*/ 	.short	(.L_12 - .L_11)
	.align		4
.L_11:
        /*0010*/ 	.word	index@(.nv.constant0.triton_red_fused__to_copy_add_amax_amin_clamp_mul_native_layer_norm_reciprocal_12)
        /*0014*/ 	.short	0x0160
        /*0016*/ 	.short	0x0078


	//----- nvinfo : EIATTR_CBANK_PARAM_SIZE
	.align		4
.L_12:
        /*0018*/ 	.byte	0x03, 0x19
        /*001a*/ 	.short	0x0078


	//----- nvinfo : EIATTR_KPARAM_INFO
	.align		4
        /*001c*/ 	.byte	0x04, 0x17
        /*001e*/ 	.short	(.L_14 - .L_13)
.L_13:
        /*0020*/ 	.word	0x00000000
        /*0024*/ 	.short	0x000f
        /*0026*/ 	.short	0x0070
        /*0028*/ 	.byte	0x00, 0xf4, 0x21, 0x00


	//----- nvinfo : EIATTR_KPARAM_INFO
	.align		4
.L_14:
        /*002c*/ 	.byte	0x04, 0x17
        /*002e*/ 	.short	(.L_16 - .L_15)
.L_15:
        /*0030*/ 	.word	0x00000000
        /*0034*/ 	.short	0x000e
        /*0036*/ 	.short	0x006c
        /*0038*/ 	.byte	0x00, 0xf0, 0x11, 0x00


	//----- nvinfo : EIATTR_KPARAM_INFO
	.align		4
.L_16:
        /*003c*/ 	.byte	0x04, 0x17
        /*003e*/ 	.short	(.L_18 - .L_17)
.L_17:
        /*0040*/ 	.word	0x00000000
        /*0044*/ 	.short	0x000d
        /*0046*/ 	.short	0x0068
        /*0048*/ 	.byte	0x00, 0xf0, 0x11, 0x00


	//----- nvinfo : EIATTR_KPARAM_INFO
	.align		4
.L_18:
        /*004c*/ 	.byte	0x04, 0x17
        /*004e*/ 	.short	(.L_20 - .L_19)
.L_19:
        /*0050*/ 	.word	0x00000000
        /*0054*/ 	.short	0x000c
        /*0056*/ 	.short	0x0060
        /*0058*/ 	.byte	0x00, 0xf4, 0x21, 0x00


	//----- nvinfo : EIATTR_KPARAM_INFO
	.align		4
.L_20:
        /*005c*/ 	.byte	0x04, 0x17
        /*005e*/ 	.short	(.L_22 - .L_21)
.L_21:
        /*0060*/ 	.word	0x00000000
        /*0064*/ 	.short	0x000b
        /*0066*/ 	.short	0x0058
        /*0068*/ 	.byte	0x00, 0xf4, 0x21, 0x00


	//----- nvinfo : EIATTR_KPARAM_INFO
	.align		4
.L_22:
        /*006c*/ 	.byte	0x04, 0x17
        /*006e*/ 	.short	(.L_24 - .L_23)
.L_23:
        /*0070*/ 	.word	0x00000000
        /*0074*/ 	.short	0x000a
        /*0076*/ 	.short	0x0050
        /*0078*/ 	.byte	0x00, 0xf4, 0x21, 0x00


	//----- nvinfo : EIATTR_KPARAM_INFO
	.align		4
.L_24:
        /*007c*/ 	.byte	0x04, 0x17
        /*007e*/ 	.short	(.L_26 - .L_25)
.L_25:
        /*0080*/ 	.word	0x00000000
        /*0084*/ 	.short	0x0009
        /*0086*/ 	.short	0x0048
        /*0088*/ 	.byte	0x00, 0xf4, 0x21, 0x00


	//----- nvinfo : EIATTR_KPARAM_INFO
	.align		4
.L_26:
        /*008c*/ 	.byte	0x04, 0x17
        /*008e*/ 	.short	(.L_28 - .L_27)
.L_27:
        /*0090*/ 	.word	0x00000000
        /*0094*/ 	.short	0x0008
        /*0096*/ 	.short	0x0040
        /*0098*/ 	.byte	0x00, 0xf4, 0x21, 0x00


	//----- nvinfo : EIATTR_KPARAM_INFO
	.align		4
.L_28:
        /*009c*/ 	.byte	0x04, 0x17
        /*009e*/ 	.short	(.L_30 - .L_29)
.L_29:
        /*00a0*/ 	.word	0x00000000
        /*00a4*/ 	.short	0x0007
        /*00a6*/ 	.short	0x0038
        /*00a8*/ 	.byte	0x00, 0xf4, 0x21, 0x00


	//----- nvinfo : EIATTR_KPARAM_INFO
	.align		4
.L_30:
        /*00ac*/ 	.byte	0x04, 0x17
        /*00ae*/ 	.short	(.L_32 - .L_31)
.L_31:
        /*00b0*/ 	.word	0x00000000
        /*00b4*/ 	.short	0x0006
        /*00b6*/ 	.short	0x0030
        /*00b8*/ 	.byte	0x00, 0xf4, 0x21, 0x00


	//----- nvinfo : EIATTR_KPARAM_INFO
	.align		4
.L_32:
        /*00bc*/ 	.byte	0x04, 0x17
        /*00be*/ 	.short	(.L_34 - .L_33)
.L_33:
        /*00c0*/ 	.word	0x00000000
        /*00c4*/ 	.short	0x0005
        /*00c6*/ 	.short	0x0028
        /*00c8*/ 	.byte	0x00, 0xf4, 0x21, 0x00


	//----- nvinfo : EIATTR_KPARAM_INFO
	.align		4
.L_34:
        /*00cc*/ 	.byte	0x04, 0x17
        /*00ce*/ 	.short	(.L_36 - .L_35)
.L_35:
        /*00d0*/ 	.word	0x00000000
        /*00d4*/ 	.short	0x0004
        /*00d6*/ 	.short	0x0020
        /*00d8*/ 	.byte	0x00, 0xf4, 0x21, 0x00


	//----- nvinfo : EIATTR_KPARAM_INFO
	.align		4
.L_36:
        /*00dc*/ 	.byte	0x04, 0x17
        /*00de*/ 	.short	(.L_38 - .L_37)
.L_37:
        /*00e0*/ 	.word	0x00000000
        /*00e4*/ 	.short	0x0003
        /*00e6*/ 	.short	0x0018
        /*00e8*/ 	.byte	0x00, 0xf4, 0x21, 0x00


	//----- nvinfo : EIATTR_KPARAM_INFO
	.align		4
.L_38:
        /*00ec*/ 	.byte	0x04, 0x17
        /*00ee*/ 	.short	(.L_40 - .L_39)
.L_39:
        /*00f0*/ 	.word	0x00000000
        /*00f4*/ 	.short	0x0002
        /*00f6*/ 	.short	0x0010
        /*00f8*/ 	.byte	0x00, 0xf4, 0x21, 0x00


	//----- nvinfo : EIATTR_KPARAM_INFO
	.align		4
.L_40:
        /*00fc*/ 	.byte	0x04, 0x17
        /*00fe*/ 	.short	(.L_42 - .L_41)
.L_41:
        /*0100*/ 	.word	0x00000000
        /*0104*/ 	.short	0x0001
        /*0106*/ 	.short	0x0008
        /*0108*/ 	.byte	0x00, 0xf4, 0x21, 0x00


	//----- nvinfo : EIATTR_KPARAM_INFO
	.align		4
.L_42:
        /*010c*/ 	.byte	0x04, 0x17
        /*010e*/ 	.short	(.L_44 - .L_43)
.L_43:
        /*0110*/ 	.word	0x00000000
        /*0114*/ 	.short	0x0000
        /*0116*/ 	.short	0x0000
        /*0118*/ 	.byte	0x00, 0xf4, 0x21, 0x00


	//----- nvinfo : EIATTR_MAXREG_COUNT
	.align		4
.L_44:
        /*011c*/ 	.byte	0x03, 0x1b
        /*011e*/ 	.short	0x00ff


	//----- nvinfo : EIATTR_COOP_GROUP_MASK_REGIDS
	.align		4
        /*0120*/ 	.byte	0x04, 0x29
        /*0122*/ 	.short	(.L_46 - .L_45)


	//   ....[0]....
.L_45:
        /*0124*/ 	.word	0xffffffff


	//   ....[1]....
        /*0128*/ 	.word	0xffffffff


	//   ....[2]....
        /*012c*/ 	.word	0xffffffff


	//   ....[3]....
        /*0130*/ 	.word	0xffffffff


	//   ....[4]....
        /*0134*/ 	.word	0xffffffff


	//   ....[5]....
        /*0138*/ 	.word	0xffffffff


	//   ....[6]....
        /*013c*/ 	.word	0xffffffff


	//   ....[7]....
        /*0140*/ 	.word	0xffffffff


	//   ....[8]....
        /*0144*/ 	.word	0xffffffff


	//   ....[9]....
        /*0148*/ 	.word	0xffffffff


	//   ....[10]....
        /*014c*/ 	.word	0xffffffff


	//   ....[11]....
        /*0150*/ 	.word	0xffffffff


	//   ....[12]....
        /*0154*/ 	.word	0xffffffff


	//   ....[13]....
        /*0158*/ 	.word	0xffffffff


	//   ....[14]....
        /*015c*/ 	.word	0xffffffff


	//   ....[15]....
        /*0160*/ 	.word	0xffffffff


	//   ....[16]....
        /*0164*/ 	.word	0xffffffff


	//   ....[17]....
        /*0168*/ 	.word	0xffffffff


	//   ....[18]....
        /*016c*/ 	.word	0xffffffff


	//   ....[19]....
        /*0170*/ 	.word	0xffffffff


	//   ....[20]....
        /*0174*/ 	.word	0xffffffff


	//   ....[21]....
        /*0178*/ 	.word	0xffffffff


	//   ....[22]....
        /*017c*/ 	.word	0xffffffff


	//   ....[23]....
        /*0180*/ 	.word	0xffffffff


	//   ....[24]....
        /*0184*/ 	.word	0xffffffff


	//   ....[25]....
        /*0188*/ 	.word	0xffffffff


	//   ....[26]....
        /*018c*/ 	.word	0xffffffff


	//   ....[27]....
        /*0190*/ 	.word	0xffffffff


	//   ....[28]....
        /*0194*/ 	.word	0xffffffff


	//   ....[29]....
        /*0198*/ 	.word	0xffffffff


	//   ....[30]....
        /*019c*/ 	.word	0xffffffff


	//   ....[31]....
        /*01a0*/ 	.word	0xffffffff


	//   ....[32]....
        /*01a4*/ 	.word	0xffffffff


	//   ....[33]....
        /*01a8*/ 	.word	0xffffffff


	//   ....[34]....
        /*01ac*/ 	.word	0xffffffff


	//   ....[35]....
        /*01b0*/ 	.word	0xffffffff


	//   ....[36]....
        /*01b4*/ 	.word	0xffffffff


	//   ....[37]....
        /*01b8*/ 	.word	0xffffffff


	//   ....[38]....
        /*01bc*/ 	.word	0xffffffff


	//   ....[39]....
        /*01c0*/ 	.word	0xffffffff


	//   ....[40]....
        /*01c4*/ 	.word	0xffffffff


	//   ....[41]....
        /*01c8*/ 	.word	0xffffffff


	//   ....[42]....
        /*01cc*/ 	.word	0xffffffff


	//   ....[43]....
        /*01d0*/ 	.word	0xffffffff


	//   ....[44]....
        /*01d4*/ 	.word	0xffffffff


	//----- nvinfo : EIATTR_COOP_GROUP_INSTR_OFFSETS
	.align		4
.L_46:
        /*01d8*/ 	.byte	0x04, 0x28
        /*01da*/ 	.short	(.L_48 - .L_47)


	//   ....[0]....
.L_47:
        /*01dc*/ 	.word	0x000038c0


	//   ....[1]....
        /*01e0*/ 	.word	0x00003950


	//   ....[2]....
        /*01e4*/ 	.word	0x00003990


	//   ....[3]....
        /*01e8*/ 	.word	0x000039d0


	//   ....[4]....
        /*01ec*/ 	.word	0x00003b30


	//   ....[5]....
        /*01f0*/ 	.word	0x00003ba0


	//   ....[6]....
        /*01f4*/ 	.word	0x00003be0


	//   ....[7]....
        /*01f8*/ 	.word	0x00003c80


	//   ....[8]....
        /*01fc*/ 	.word	0x00003da0


	//   ....[9]....
        /*0200*/ 	.word	0x00003e30


	//   ....[10]....
        /*0204*/ 	.word	0x00003e70


	//   ....[11]....
        /*0208*/ 	.word	0x00003ef0


	//   ....[12]....
        /*020c*/ 	.word	0x00004050


	//   ....[13]....
        /*0210*/ 	.word	0x000040a0


	//   ....[14]....
        /*0214*/ 	.word	0x000040e0


	//   ....[15]....
        /*0218*/ 	.word	0x00004120


	//   ....[16]....
        /*021c*/ 	.word	0x00004320


	//   ....[17]....
        /*0220*/ 	.word	0x00004360


	//   ....[18]....
        /*0224*/ 	.word	0x000043a0


	//   ....[19]....
        /*0228*/ 	.word	0x000043e0


	//   ....[20]....
        /*022c*/ 	.word	0x000047d0


	//   ....[21]....
        /*0230*/ 	.word	0x000047e0


	//   ....[22]....
        /*0234*/ 	.word	0x000047f0


	//   ....[23]....
        /*0238*/ 	.word	0x000060a0


	//   ....[24]....
        /*023c*/ 	.word	0x000060d0


	//   ....[25]....
        /*0240*/ 	.word	0x00006110


	//   ....[26]....
        /*0244*/ 	.word	0x00006150


	//   ....[27]....
        /*0248*/ 	.word	0x000061a0


	//   ....[28]....
        /*024c*/ 	.word	0x000061e0


	//   ....[29]....
        /*0250*/ 	.word	0x00006230


	//   ....[30]....
        /*0254*/ 	.word	0x000062f0


	//   ....[31]....
        /*0258*/ 	.word	0x00006510


	//   ....[32]....
        /*025c*/ 	.word	0x00006550


	//   ....[33]....
        /*0260*/ 	.word	0x00006580


	//   ....[34]....
        /*0264*/ 	.word	0x000065d0


	//   ....[35]....
        /*0268*/ 	.word	0x00006600


	//   ....[36]....
        /*026c*/ 	.word	0x00006640


	//   ....[37]....
        /*0270*/ 	.word	0x000066d0


	//   ....[38]....
        /*0274*/ 	.word	0x00006710


	//   ....[39]....
        /*0278*/ 	.word	0x000067a0


	//   ....[40]....
        /*027c*/ 	.word	0x000067d0


	//   ....[41]....
        /*0280*/ 	.word	0x00006820


	//   ....[42]....
        /*0284*/ 	.word	0x00006840


	//   ....[43]....
        /*0288*/ 	.word	0x00006850


	//   ....[44]....
        /*028c*/ 	.word	0x000069f0


	//----- nvinfo : EIATTR_EXIT_INSTR_OFFSETS
	.align		4
.L_48:
        /*0290*/ 	.byte	0x04, 0x1c
        /*0292*/ 	.short	(.L_50 - .L_49)


	//   ....[0]....
.L_49:
        /*0294*/ 	.word	0x00007be0


	//----- nvinfo : EIATTR_REQNTID
	.align		4
.L_50:
        /*0298*/ 	.byte	0x04, 0x10
        /*029a*/ 	.short	(.L_52 - .L_51)
.L_51:
        /*029c*/ 	.word	0x00000040
        /*02a0*/ 	.word	0x00000001
        /*02a4*/ 	.word	0x00000001
.L_52:


//--------------------- .nv.callgraph             --------------------------
	.section	.nv.callgraph,"",@"SHT_CUDA_CALLGRAPH"
	.align	4
	.sectionentsize	8
	.align		4
        /*0000*/ 	.word	0x00000000
	.align		4
        /*0004*/ 	.word	0xffffffff
	.align		4
        /*0008*/ 	.word	0x00000000
	.align		4
        /*000c*/ 	.word	0xfffffffe
	.align		4
        /*0010*/ 	.word	0x00000000
	.align		4
        /*0014*/ 	.word	0xfffffffd
	.align		4
        /*0018*/ 	.word	0x00000000
	.align		4
        /*001c*/ 	.word	0xfffffffc


//--------------------- .nv.rel.action            --------------------------
	.section	.nv.rel.action,"",@"SHT_CUDA_RELOCINFO"
	.align	8
	.sectionentsize	8
        /*0000*/ 	.byte	0x73, 0x00, 0x00, 0x00, 0x00, 0x00, 0x00, 0x00, 0x00, 0x00, 0x00, 0x11, 0x25, 0x00, 0x05, 0x36


//--------------------- .nv.constant4             --------------------------
	.section	.nv.constant4,"a",@progbits
	.align	8
	.align		8
.nv.constant4:
        /*0000*/ 	.dword	_$_str


//--------------------- .nv.constant0.triton_red_fused__to_copy_add_amax_amin_clamp_mul_native_layer_norm_reciprocal_12 --------------------------
	.section	.nv.constant0.triton_red_fused__to_copy_add_amax_amin_clamp_mul_native_layer_norm_reciprocal_12,"a",@progbits
	.sectionflags	@""
	.align	4
.nv.constant0.triton_red_fused__to_copy_add_amax_amin_clamp_mul_native_layer_norm_reciprocal_12:
	.zero		472


//--------------------- .text.triton_red_fused__to_copy_add_amax_amin_clamp_mul_native_layer_norm_reciprocal_12 --------------------------
	.section	.text.triton_red_fused__to_copy_add_amax_amin_clamp_mul_native_layer_norm_reciprocal_12,"ax",@progbits
	.sectionflags	@"SHF_BARRIERS=1"
	.sectioninfo	@"SHI_REGISTERS=158"
	.align	128
        .global         triton_red_fused__to_copy_add_amax_amin_clamp_mul_native_layer_norm_reciprocal_12
        .type           triton_red_fused__to_copy_add_amax_amin_clamp_mul_native_layer_norm_reciprocal_12,@function
        .size           triton_red_fused__to_copy_add_amax_amin_clamp_mul_native_layer_norm_reciprocal_12,(.L_x_7 - triton_red_fused__to_copy_add_amax_amin_clamp_mul_native_layer_norm_reciprocal_12)
        .other          triton_red_fused__to_copy_add_amax_amin_clamp_mul_native_layer_norm_reciprocal_12,@"STO_CUDA_ENTRY STV_DEFAULT"
triton_red_fused__to_copy_add_amax_amin_clamp_mul_native_layer_norm_reciprocal_12:
.text.triton_red_fused__to_copy_add_amax_amin_clamp_mul_native_layer_norm_reciprocal_12:
[----:B------:R-:W-:Y:S02]  /*0000*/  IMAD.MOV.U32 R1, RZ, RZ, c[0x0][0x28] ;  /* 0x00000a00ff017624 */ /* 0x000fe400078e00ff */
[----:B------:R-:W0:Y:S01]  /*0010*/  S2R R0, SR_TID.X ;  /* 0x0000000000007919 */ /* 0x000e220000002100 */
[----:B------:R-:W-:Y:S01]  /*0020*/  IMAD.MOV.U32 R7, RZ, RZ, 0x2 ;  /* 0x00000002ff077424 */ /* 0x000fe200078e00ff */
[----:B------:R-:W-:Y:S01]  /*0030*/  PRMT R2, RZ, 0x7610, R2 ;  /* 0x00007610ff027816 */ /* 0x000fe20000000002 */
[----:B------:R-:W-:Y:S01]  /*0040*/  ULDC.64 UR6, c[0x0][0x118] ;  /* 0x0000460000067ab9 */ /* 0x000fe20000000a00 */
[----:B------:R-:W1:Y:S01]  /*0050*/  S2R R102, SR_CTAID.X ;  /* 0x0000000000667919 */ /* 0x000e620000002500 */
[----:B0-----:R-:W-:Y:S01]  /*0060*/  SHF.R.U32.HI R12, RZ, 0x5, R0 ;  /* 0x00000005ff0c7819 */ /* 0x001fe20000011600 */
[----:B-1----:R-:W-:-:S03]  /*0070*/  IMAD.SHL.U32 R3, R102, 0x2, RZ ;  /* 0x0000000266037824 */ /* 0x002fc600078e00ff */
[----:B------:R-:W-:-:S04]  /*0080*/  SGXT.U32 R12, R12, 0x1 ;  /* 0x000000010c0c781a */ /* 0x000fc80000000000 */
[----:B------:R-:W-:-:S04]  /*0090*/  LOP3.LUT R6, R12, R3, RZ, 0xfc, !PT ;  /* 0x000000030c067212 */ /* 0x000fc800078efcff */
[C---:B------:R-:W-:Y:S01]  /*00a0*/  ISETP.GE.AND P1, PT, R6.reuse, 0x200, PT ;  /* 0x000002000600780c */ /* 0x040fe20003f26270 */
[----:B------:R-:W-:Y:S01]  /*00b0*/  IMAD.WIDE R4, R6, R7, c[0x0][0x180] ;  /* 0x0000600006047625 */ /* 0x000fe200078e0207 */
[----:B------:R-:W-:-:S03]  /*00c0*/  PRMT R10, RZ, 0x7610, R10 ;  /* 0x00007610ff0a7816 */ /* 0x000fc6000000000a */
[----:B------:R-:W-:-:S08]  /*00d0*/  IMAD.WIDE R6, R6, R7, c[0x0][0x188] ;  /* 0x0000620006067625 */ /* 0x000fd000078e0207 */
[----:B------:R0:W2:Y:S04]  /*00e0*/  @!P1 LDG.E.EL.U16 R2, [R4.64] ;  /* 0x0000000604029981 */ /* 0x0000a8000c2e1500 */
[----:B------:R1:W3:Y:S01]  /*00f0*/  @!P1 LDG.E.EL.U16 R10, [R6.64] ;  /* 0x00000006060a9981 */ /* 0x0002e2000c2e1500 */
[C---:B------:R-:W-:Y:S01]  /*0100*/  LOP3.LUT R11, R0.reuse, 0x3f, RZ, 0xc0, !PT ;  /* 0x0000003f000b7812 */ /* 0x040fe200078ec0ff */
[----:B------:R-:W-:Y:S01]  /*0110*/  IMAD.MOV.U32 R16, RZ, RZ, 0x10 ;  /* 0x00000010ff107424 */ /* 0x000fe200078e00ff */
[----:B------:R-:W-:Y:S01]  /*0120*/  LOP3.LUT R98, R0, 0x20, RZ, 0xc0, !PT ;  /* 0x0000002000627812 */ /* 0x000fe200078ec0ff */
[----:B------:R-:W-:Y:S01]  /*0130*/  IMAD R102, R102, 0x1800, RZ ;  /* 0x0000180066667824 */ /* 0x000fe200078e02ff */
[----:B------:R-:W-:Y:S01]  /*0140*/  CS2R R18, SRZ ;  /* 0x0000000000127805 */ /* 0x000fe2000001ff00 */
[CC--:B0-----:R-:W-:Y:S01]  /*0150*/  IMAD.WIDE.U32 R4, R11.reuse, R16.reuse, c[0x0][0x198] ;  /* 0x000066000b047625 */ /* 0x0c1fe200078e0010 */
[--C-:B------:R-:W-:Y:S01]  /*0160*/  SHF.R.U32.HI R33, RZ, 0x2, R98.reuse ;  /* 0x00000002ff217819 */ /* 0x100fe20000011662 */
[----:B------:R-:W-:Y:S01]  /*0170*/  CS2R R20, SRZ ;  /* 0x0000000000147805 */ /* 0x000fe2000001ff00 */
[----:B------:R-:W-:Y:S01]  /*0180*/  SHF.R.U32.HI R35, RZ, 0x1, R98 ;  /* 0x00000001ff237819 */ /* 0x000fe20000011662 */
[----:B-1----:R-:W-:Y:S01]  /*0190*/  IMAD.WIDE.U32 R6, R11, R16, c[0x0][0x190] ;  /* 0x000064000b067625 */ /* 0x002fe200078e0010 */
[----:B------:R-:W-:Y:S01]  /*01a0*/  CS2R R22, SRZ ;  /* 0x0000000000167805 */ /* 0x000fe2000001ff00 */
[----:B------:R-:W-:Y:S01]  /*01b0*/  CS2R R24, SRZ ;  /* 0x0000000000187805 */ /* 0x000fe2000001ff00 */
[----:B------:R-:W-:Y:S01]  /*01c0*/  CS2R R26, SRZ ;  /* 0x00000000001a7805 */ /* 0x000fe2000001ff00 */
[----:B------:R-:W-:Y:S01]  /*01d0*/  IMAD R13, R12, 0xc00, R102 ;  /* 0x00000c000c0d7824 */ /* 0x000fe200078e0266 */
[----:B------:R-:W-:Y:S01]  /*01e0*/  CS2R R28, SRZ ;  /* 0x00000000001c7805 */ /* 0x000fe2000001ff00 */
[----:B------:R-:W-:Y:S01]  /*01f0*/  IMAD.MOV.U32 R14, RZ, RZ, 0x20 ;  /* 0x00000020ff0e7424 */ /* 0x000fe200078e00ff */
[----:B------:R-:W-:Y:S01]  /*0200*/  CS2R R30, SRZ ;  /* 0x00000000001e7805 */ /* 0x000fe2000001ff00 */
[C---:B------:R-:W-:Y:S01]  /*0210*/  IMAD.SHL.U32 R32, R0.reuse, 0x10, RZ ;  /* 0x0000001000207824 */ /* 0x040fe200078e00ff */
[----:B------:R-:W-:Y:S01]  /*0220*/  CS2R R68, SRZ ;  /* 0x0000000000447805 */ /* 0x000fe2000001ff00 */
[----:B------:R-:W-:Y:S01]  /*0230*/  IMAD.SHL.U32 R95, R0, 0x8, RZ ;  /* 0x00000008005f7824 */ /* 0x000fe200078e00ff */
[----:B------:R-:W-:Y:S01]  /*0240*/  CS2R R70, SRZ ;  /* 0x0000000000467805 */ /* 0x000fe2000001ff00 */
[----:B------:R-:W-:Y:S01]  /*0250*/  CS2R R72, SRZ ;  /* 0x0000000000487805 */ /* 0x000fe2000001ff00 */
[----:B------:R-:W-:Y:S01]  /*0260*/  LOP3.LUT R33, R33, 0x3f0, R32, 0xf8, !PT ;  /* 0x000003f021217812 */ /* 0x000fe200078ef820 */
[----:B------:R-:W-:Y:S01]  /*0270*/  CS2R R74, SRZ ;  /* 0x00000000004a7805 */ /* 0x000fe2000001ff00 */
[----:B------:R-:W-:Y:S01]  /*0280*/  LOP3.LUT R95, R95, 0x1f8, RZ, 0xc0, !PT ;  /* 0x000001f85f5f7812 */ /* 0x000fe200078ec0ff */
[----:B------:R-:W-:Y:S01]  /*0290*/  CS2R R76, SRZ ;  /* 0x00000000004c7805 */ /* 0x000fe2000001ff00 */
[----:B------:R-:W-:Y:S01]  /*02a0*/  CS2R R78, SRZ ;  /* 0x00000000004e7805 */ /* 0x000fe2000001ff00 */
[----:B------:R-:W-:Y:S01]  /*02b0*/  CS2R R80, SRZ ;  /* 0x0000000000507805 */ /* 0x000fe2000001ff00 */
[----:B------:R-:W-:Y:S01]  /*02c0*/  CS2R R82, SRZ ;  /* 0x0000000000527805 */ /* 0x000fe2000001ff00 */
[----:B------:R-:W-:Y:S01]  /*02d0*/  IMAD.SHL.U32 R101, R95, 0x2, RZ ;  /* 0x000000025f657824 */ /* 0x000fe200078e00ff */
[----:B------:R-:W-:Y:S01]  /*02e0*/  CS2R R84, SRZ ;  /* 0x0000000000547805 */ /* 0x000fe2000001ff00 */
[----:B------:R-:W-:Y:S01]  /*02f0*/  CS2R R86, SRZ ;  /* 0x0000000000567805 */ /* 0x000fe2000001ff00 */
[----:B------:R-:W-:Y:S01]  /*0300*/  CS2R R88, SRZ ;  /* 0x0000000000587805 */ /* 0x000fe2000001ff00 */
[----:B------:R-:W-:Y:S01]  /*0310*/  CS2R R90, SRZ ;  /* 0x00000000005a7805 */ /* 0x000fe2000001ff00 */
[----:B------:R-:W-:Y:S01]  /*0320*/  IMAD.MOV.U32 R92, RZ, RZ, RZ ;  /* 0x000000ffff5c7224 */ /* 0x000fe200078e00ff */
[----:B------:R-:W-:Y:S01]  /*0330*/  LOP3.LUT R102, R102, R95, RZ, 0xfc, !PT ;  /* 0x0000005f66667212 */ /* 0x000fe200078efcff */
[----:B------:R-:W-:Y:S01]  /*0340*/  IMAD.MOV.U32 R94, RZ, RZ, RZ ;  /* 0x000000ffff5e7224 */ /* 0x000fe200078e00ff */
[----:B------:R-:W-:Y:S01]  /*0350*/  UMOV UR4, 0xfffffe00 ;  /* 0xfffffe0000047882 */ /* 0x000fe20000000000 */
[----:B------:R-:W-:Y:S01]  /*0360*/  IMAD.SHL.U32 R103, R33, 0x2, RZ ;  /* 0x0000000221677824 */ /* 0x000fe200078e00ff */
[----:B------:R-:W-:Y:S01]  /*0370*/  UMOV UR5, 0xffffffff ;  /* 0xffffffff00057882 */ /* 0x000fe20000000000 */
[----:B------:R-:W-:-:S02]  /*0380*/  IMAD.IADD R105, R101, 0x1, R101 ;  /* 0x0000000165697824 */ /* 0x000fc400078e0265 */
[----:B--2---:R-:W-:Y:S02]  /*0390*/  IMAD.U32 R8, R2, 0x10000, RZ ;  /* 0x0001000002087824 */ /* 0x004fe400078e00ff */
[----:B---3--:R-:W-:-:S03]  /*03a0*/  IMAD.U32 R9, R10, 0x10000, RZ ;  /* 0x000100000a097824 */ /* 0x008fc600078e00ff */
[----:B------:R-:W-:-:S04]  /*03b0*/  FSETP.GE.AND P0, PT, R8, RZ, PT ;  /* 0x000000ff0800720b */ /* 0x000fc80003f06000 */
[----:B------:R-:W-:Y:S01]  /*03c0*/  SEL R8, R2, RZ, !P0 ;  /* 0x000000ff02087207 */ /* 0x000fe20004000000 */
[----:B------:R-:W-:Y:S01]  /*03d0*/  IMAD.MOV.U32 R2, RZ, RZ, R4 ;  /* 0x000000ffff027224 */ /* 0x000fe200078e0004 */
[----:B------:R-:W-:Y:S01]  /*03e0*/  FSETP.GTU.AND P0, PT, R9, RZ, PT ;  /* 0x000000ff0900720b */ /* 0x000fe20003f0c000 */
[----:B------:R-:W-:Y:S02]  /*03f0*/  IMAD.MOV.U32 R4, RZ, RZ, R6 ;  /* 0x000000ffff047224 */ /* 0x000fe400078e0006 */
[----:B------:R-:W-:Y:S01]  /*0400*/  IMAD.U32 R8, R8, 0x10000, RZ ;  /* 0x0001000008087824 */ /* 0x000fe200078e00ff */
[----:B------:R-:W-:-:S03]  /*0410*/  SEL R6, R10, RZ, P0 ;  /* 0x000000ff0a067207 */ /* 0x000fc60000000000 */
[----:B------:R-:W-:Y:S01]  /*0420*/  FADD R93, RZ, -R8 ;  /* 0x80000008ff5d7221 */ /* 0x000fe20000000000 */
[----:B------:R-:W-:Y:S02]  /*0430*/  IMAD.WIDE.U32 R8, R11, R14, c[0x0][0x168] ;  /* 0x00005a000b087625 */ /* 0x000fe400078e000e */
[----:B------:R-:W-:Y:S02]  /*0440*/  CS2R R14, SRZ ;  /* 0x00000000000e7805 */ /* 0x000fe4000001ff00 */
[----:B------:R-:W-:Y:S01]  /*0450*/  FSETP.NAN.AND P2, PT, R93, R93, PT ;  /* 0x0000005d5d00720b */ /* 0x000fe20003f48000 */
[----:B------:R-:W-:Y:S01]  /*0460*/  IMAD.U32 R12, R6, 0x10000, RZ ;  /* 0x00010000060c7824 */ /* 0x000fe200078e00ff */
[----:B------:R-:W-:Y:S01]  /*0470*/  IADD3 R96, P3, R8, 0x6010, RZ ;  /* 0x0000601008607810 */ /* 0x000fe20007f7e0ff */
[----:B------:R-:W-:Y:S01]  /*0480*/  IMAD.WIDE.U32 R10, R11, R16, c[0x0][0x170] ;  /* 0x00005c000b0a7625 */ /* 0x000fe200078e0010 */
[C---:B------:R-:W-:Y:S01]  /*0490*/  LOP3.LUT R8, R32.reuse, 0x1f0, RZ, 0xc0, !PT ;  /* 0x000001f020087812 */ /* 0x040fe200078ec0ff */
[----:B------:R-:W-:Y:S01]  /*04a0*/  CS2R R16, SRZ ;  /* 0x0000000000107805 */ /* 0x000fe2000001ff00 */
[----:B------:R-:W-:Y:S01]  /*04b0*/  FSETP.GT.AND P0, PT, R93, R12, PT ;  /* 0x0000000c5d00720b */ /* 0x000fe20003f04000 */
[----:B------:R-:W-:Y:S01]  /*04c0*/  IMAD.X R97, RZ, RZ, R9, P3 ;  /* 0x000000ffff617224 */ /* 0x000fe200018e0609 */
[----:B------:R-:W-:Y:S01]  /*04d0*/  LOP3.LUT R32, R32, 0x3f0, RZ, 0xc0, !PT ;  /* 0x000003f020207812 */ /* 0x000fe200078ec0ff */
[----:B------:R-:W-:Y:S01]  /*04e0*/  IMAD.IADD R8, R8, 0x1, R13 ;  /* 0x0000000108087824 */ /* 0x000fe200078e020d */
[----:B------:R-:W-:-:S02]  /*04f0*/  IADD3 R6, P4, R10, 0x3000, RZ ;  /* 0x000030000a067810 */ /* 0x000fc40007f9e0ff */
[----:B------:R-:W-:Y:S01]  /*0500*/  LEA.HI R98, R98, R32, RZ, 0x1d ;  /* 0x0000002062627211 */ /* 0x000fe200078fe8ff */
[C---:B------:R-:W-:Y:S01]  /*0510*/  IMAD R99, R32.reuse, 0x2, R35 ;  /* 0x0000000220637824 */ /* 0x040fe200078e0223 */
[----:B------:R-:W-:Y:S01]  /*0520*/  @!P2 FSEL R93, R93, R12, P0 ;  /* 0x0000000c5d5da208 */ /* 0x000fe20000000000 */
[----:B------:R-:W-:Y:S01]  /*0530*/  IMAD.X R9, RZ, RZ, R11, P4 ;  /* 0x000000ffff097224 */ /* 0x000fe200020e060b */
[----:B------:R-:W-:Y:S01]  /*0540*/  CS2R R12, SRZ ;  /* 0x00000000000c7805 */ /* 0x000fe2000001ff00 */
[----:B------:R-:W-:Y:S01]  /*0550*/  CS2R R10, SRZ ;  /* 0x00000000000a7805 */ /* 0x000fe2000001ff00 */
[----:B------:R-:W-:Y:S01]  /*0560*/  ISETP.GE.AND P2, PT, R3, 0x200, PT ;  /* 0x000002000300780c */ /* 0x000fe20003f46270 */
[----:B------:R-:W-:Y:S01]  /*0570*/  FMUL R93, R93, 0.0078740157186985015869 ;  /* 0x3c0102045d5d7820 */ /* 0x000fe20000400000 */
[C---:B------:R-:W-:Y:S02]  /*0580*/  IMAD R100, R32.reuse, 0x4, R35 ;  /* 0x0000000420647824 */ /* 0x040fe400078e0223 */
[----:B------:R-:W-:-:S02]  /*0590*/  IMAD R104, R32, 0x2, R99 ;  /* 0x0000000220687824 */ /* 0x000fc400078e0263 */
[C---:B------:R-:W-:Y:S02]  /*05a0*/  FSETP.GT.AND P0, PT, R93.reuse, 9.9999997473787516356e-06, PT ;  /* 0x3727c5ac5d00780b */ /* 0x040fe40003f04000 */
[----:B------:R-:W-:-:S11]  /*05b0*/  FSETP.NAN.AND P3, PT, R93, R93, PT ;  /* 0x0000005d5d00720b */ /* 0x000fd60003f68000 */
[----:B------:R-:W-:Y:S02]  /*05c0*/  @!P0 FSEL R93, R93, 9.9999997473787516356e-06, P3 ;  /* 0x3727c5ac5d5d8808 */ /* 0x000fe40001800000 */
.L_x_2:
[----:B------:R-:W-:Y:S01]  /*05d0*/  IADD3 R106, R8, UR4, RZ ;  /* 0x00000004086a7c10 */ /* 0x000fe2000fffe0ff */
[----:B------:R-:W-:Y:S01]  /*05e0*/  IMAD.MOV.U32 R110, RZ, RZ, 0x2 ;  /* 0x00000002ff6e7424 */ /* 0x000fe200078e00ff */
[----:B------:R-:W-:Y:S01]  /*05f0*/  CS2R R40, SRZ ;  /* 0x0000000000287805 */ /* 0x000fe2000001ff00 */
[----:B------:R-:W-:Y:S01]  /*0600*/  CS2R R42, SRZ ;  /* 0x00000000002a7805 */ /* 0x000fe2000001ff00 */
[C---:B------:R-:W-:Y:S01]  /*0610*/  IADD3 R60, R106.reuse, 0x200, RZ ;  /* 0x000002006a3c7810 */ /* 0x040fe20007ffe0ff */
[----:B------:R-:W-:Y:S01]  /*0620*/  CS2R R48, SRZ ;  /* 0x0000000000307805 */ /* 0x000fe2000001ff00 */
[----:B------:R-:W-:Y:S01]  /*0630*/  IADD3 R108, R106, 0x208, RZ ;  /* 0x000002086a6c7810 */ /* 0x000fe20007ffe0ff */
[----:B------:R-:W-:Y:S02]  /*0640*/  CS2R R50, SRZ ;  /* 0x0000000000327805 */ /* 0x000fe4000001ff00 */
[----:B------:R-:W-:-:S04]  /*0650*/  IMAD.WIDE R38, R60, R110, c[0x0][0x160] ;  /* 0x000058003c267625 */ /* 0x000fc800078e026e */
[----:B------:R-:W-:Y:S01]  /*0660*/  IMAD.WIDE R44, R108, R110, c[0x0][0x160] ;  /* 0x000058006c2c7625 */ /* 0x000fe200078e026e */
[----:B------:R0:W2:Y:S04]  /*0670*/  @!P1 LDG.E.EF.128 R40, [R38.64] ;  /* 0x0000000626289981 */ /* 0x0000a8000c0e1d00 */
[----:B------:R1:W3:Y:S01]  /*0680*/  @!P1 LDG.E.EF.128 R48, [R44.64] ;  /* 0x000000062c309981 */ /* 0x0002e2000c0e1d00 */
[----:B------:R-:W-:Y:S02]  /*0690*/  IMAD.MOV.U32 R32, RZ, RZ, R6 ;  /* 0x000000ffff207224 */ /* 0x000fe400078e0006 */
[----:B------:R-:W-:Y:S01]  /*06a0*/  IMAD.MOV.U32 R33, RZ, RZ, R9 ;  /* 0x000000ffff217224 */ /* 0x000fe200078e0009 */
[----:B------:R-:W-:Y:S01]  /*06b0*/  BAR.SYNC.DEFER_BLOCKING 0x0 ;  /* 0x0000000000007b1d */ /* 0x000fe20000010000 */
[----:B------:R-:W-:Y:S01]  /*06c0*/  IMAD.MOV.U32 R107, RZ, RZ, 0x4 ;  /* 0x00000004ff6b7424 */ /* 0x000fe200078e00ff */
[----:B------:R-:W-:Y:S01]  /*06d0*/  CS2R R36, SRZ ;  /* 0x0000000000247805 */ /* 0x000fe2000001ff00 */
[----:B0-----:R-:W-:-:S02]  /*06e0*/  CS2R R38, SRZ ;  /* 0x0000000000267805 */ /* 0x001fc4000001ff00 */
[-C--:B------:R-:W-:Y:S01]  /*06f0*/  IMAD.WIDE R60, R60, R107.reuse, c[0x0][0x178] ;  /* 0x00005e003c3c7625 */ /* 0x080fe200078e026b */
[C---:B------:R-:W-:Y:S02]  /*0700*/  IADD3 R62, R106.reuse, 0x204, RZ ;  /* 0x000002046a3e7810 */ /* 0x040fe40007ffe0ff */
[----:B------:R-:W-:Y:S01]  /*0710*/  IADD3 R106, R106, 0x20c, RZ ;  /* 0x0000020c6a6a7810 */ /* 0x000fe20007ffe0ff */
[----:B-1----:R-:W-:Y:S01]  /*0720*/  CS2R R44, SRZ ;  /* 0x00000000002c7805 */ /* 0x002fe2000001ff00 */
[----:B------:R-:W-:Y:S01]  /*0730*/  CS2R R46, SRZ ;  /* 0x00000000002e7805 */ /* 0x000fe2000001ff00 */
[-C--:B------:R-:W-:Y:S01]  /*0740*/  IMAD.WIDE R62, R62, R107.reuse, c[0x0][0x178] ;  /* 0x00005e003e3e7625 */ /* 0x080fe200078e026b */
[----:B------:R-:W-:Y:S01]  /*0750*/  CS2R R52, SRZ ;  /* 0x0000000000347805 */ /* 0x000fe2000001ff00 */
[----:B------:R-:W-:Y:S01]  /*0760*/  CS2R R54, SRZ ;  /* 0x0000000000367805 */ /* 0x000fe2000001ff00 */
[----:B------:R-:W-:Y:S01]  /*0770*/  CS2R R56, SRZ ;  /* 0x0000000000387805 */ /* 0x000fe2000001ff00 */
[----:B------:R-:W-:Y:S01]  /*0780*/  IMAD.WIDE R108, R108, R107, c[0x0][0x178] ;  /* 0x00005e006c6c7625 */ /* 0x000fe200078e026b */
[----:B------:R-:W-:-:S03]  /*0790*/  CS2R R58, SRZ ;  /* 0x00000000003a7805 */ /* 0x000fc6000001ff00 */
[----:B------:R-:W-:-:S04]  /*07a0*/  IMAD.WIDE R106, R106, R107, c[0x0][0x178] ;  /* 0x00005e006a6a7625 */ /* 0x000fc800078e026b */
[----:B------:R-:W-:Y:S02]  /*07b0*/  IMAD.MOV.U32 R64, RZ, RZ, R2 ;  /* 0x000000ffff407224 */ /* 0x000fe400078e0002 */
[----:B------:R-:W-:Y:S01]  /*07c0*/  IMAD.MOV.U32 R65, RZ, RZ, R5 ;  /* 0x000000ffff417224 */ /* 0x000fe200078e0005 */
[----:B--2---:R0:W-:Y:S04]  /*07d0*/  STS.128 [R103], R40 ;  /* 0x0000002867007388 */ /* 0x0041e80000000c00 */
[----:B---3--:R1:W-:Y:S04]  /*07e0*/  STS.128 [R99+0x10], R48 ;  /* 0x0000103063007388 */ /* 0x0083e80000000c00 */
[----:B------:R-:W-:Y:S06]  /*07f0*/  BAR.SYNC.DEFER_BLOCKING 0x0 ;  /* 0x0000000000007b1d */ /* 0x000fec0000010000 */
[----:B------:R-:W2:Y:S04]  /*0800*/  LDG.E.EL.128 R32, [R32.64] ;  /* 0x0000000620207981 */ /* 0x000ea8000c2e1d00 */
[----:B0-----:R0:W3:Y:S04]  /*0810*/  LDG.E.EL.128 R40, [R96.64] ;  /* 0x0000000660287981 */ /* 0x0010e8000c2e1d00 */
[----:B-1----:R0:W4:Y:S04]  /*0820*/  LDG.E.EL.128 R48, [R96.64+-0x10] ;  /* 0xfffff00660307981 */ /* 0x002128000c2e1d00 */
[----:B------:R1:W5:Y:S04]  /*0830*/  @!P1 LDG.E.EF.128 R36, [R60.64] ;  /* 0x000000063c249981 */ /* 0x000368000c0e1d00 */
[----:B------:R0:W5:Y:S04]  /*0840*/  @!P1 LDG.E.EF.128 R44, [R62.64] ;  /* 0x000000063e2c9981 */ /* 0x000168000c0e1d00 */
[----:B------:R0:W5:Y:S04]  /*0850*/  @!P1 LDG.E.EF.128 R52, [R108.64] ;  /* 0x000000066c349981 */ /* 0x000168000c0e1d00 */
[----:B------:R3:W5:Y:S01]  /*0860*/  @!P1 LDG.E.EF.128 R56, [R106.64] ;  /* 0x000000066a389981 */ /* 0x000762000c0e1d00 */
[----:B-1----:R-:W-:-:S02]  /*0870*/  IMAD.MOV.U32 R60, RZ, RZ, R4 ;  /* 0x000000ffff3c7224 */ /* 0x002fc400078e0004 */
[----:B------:R-:W-:Y:S01]  /*0880*/  IMAD.MOV.U32 R61, RZ, RZ, R7 ;  /* 0x000000ffff3d7224 */ /* 0x000fe200078e0007 */
[----:B------:R-:W5:Y:S05]  /*0890*/  LDG.E.EL.128 R64, [R64.64] ;  /* 0x0000000640407981 */ /* 0x000f6a000c2e1d00 */
[----:B0-----:R-:W5:Y:S01]  /*08a0*/  LDG.E.EL.128 R60, [R60.64] ;  /* 0x000000063c3c7981 */ /* 0x001f62000c2e1d00 */
[----:B------:R-:W-:Y:S01]  /*08b0*/  UISETP.NE.U32.AND UP0, UPT, UR4, -0x200, UPT ;  /* 0xfffffe000400788c */ /* 0x000fe2000bf05070 */
[----:B------:R-:W-:-:S03]  /*08c0*/  IADD3 R96, P0, R96, 0x800, RZ ;  /* 0x0000080060607810 */ /* 0x000fc60007f1e0ff */
[----:B------:R-:W-:Y:S02]  /*08d0*/  UISETP.NE.AND.EX UP0, UPT, UR5, -0x1, UPT, UP0 ;  /* 0xffffffff0500788c */ /* 0x000fe4000bf05300 */
[----:B------:R-:W-:-:S04]  /*08e0*/  IMAD.X R97, RZ, RZ, R97, P0 ;  /* 0x000000ffff617224 */ /* 0x000fc800000e0661 */
[----:B------:R-:W-:Y:S01]  /*08f0*/  PLOP3.LUT P0, PT, PT, PT, UP0, 0x80, 0x0 ;  /* 0x000000000000781c */ /* 0x000fe20003f0f008 */
[----:B------:R-:W-:Y:S01]  /*0900*/  IMAD.MOV.U32 R132, RZ, RZ, RZ ;  /* 0x000000ffff847224 */ /* 0x000fe200078e00ff */
[C---:B--2---:R-:W-:Y:S01]  /*0910*/  PRMT R111, R35.reuse, 0x7632, R111 ;  /* 0x00007632236f7816 */ /* 0x044fe2000000006f */
[----:B------:R-:W-:Y:S01]  /*0920*/  IMAD.U32 R113, R35, 0x10000, RZ ;  /* 0x0001000023717824 */ /* 0x000fe200078e00ff */
[C---:B------:R-:W-:Y:S01]  /*0930*/  PRMT R35, R34.reuse, 0x7632, R35 ;  /* 0x0000763222237816 */ /* 0x040fe20000000023 */
[----:B------:R-:W-:Y:S01]  /*0940*/  IMAD.U32 R109, R34, 0x10000, RZ ;  /* 0x00010000226d7824 */ /* 0x000fe200078e00ff */
[C---:B------:R-:W-:Y:S01]  /*0950*/  PRMT R34, R33.reuse, 0x7632, R34 ;  /* 0x0000763221227816 */ /* 0x040fe20000000022 */
[----:B------:R-:W-:Y:S01]  /*0960*/  IMAD.U32 R115, R33, 0x10000, RZ ;  /* 0x0001000021737824 */ /* 0x000fe200078e00ff */
[C---:B------:R-:W-:Y:S01]  /*0970*/  PRMT R33, R32.reuse, 0x7632, R33 ;  /* 0x0000763220217816 */ /* 0x040fe20000000021 */
[----:B------:R-:W-:Y:S02]  /*0980*/  IMAD.U32 R117, R32, 0x10000, RZ ;  /* 0x0001000020757824 */ /* 0x000fe400078e00ff */
[----:B------:R-:W-:-:S02]  /*0990*/  IMAD.U32 R32, R35, 0x10000, RZ ;  /* 0x0001000023207824 */ /* 0x000fc400078e00ff */
[----:B------:R-:W-:Y:S01]  /*09a0*/  IMAD.U32 R34, R34, 0x10000, RZ ;  /* 0x0001000022227824 */ /* 0x000fe200078e00ff */
[----:B---3--:R-:W-:Y:S01]  /*09b0*/  FADD R107, R40, R109 ;  /* 0x0000006d286b7221 */ /* 0x008fe20000000000 */
[----:B------:R-:W-:Y:S01]  /*09c0*/  IMAD.U32 R114, R111, 0x10000, RZ ;  /* 0x000100006f727824 */ /* 0x000fe200078e00ff */
[----:B------:R-:W-:Y:S01]  /*09d0*/  FADD R108, R42, R113 ;  /* 0x000000712a6c7221 */ /* 0x000fe20000000000 */
[----:B----4-:R-:W-:Y:S01]  /*09e0*/  FADD R109, R50, R115 ;  /* 0x00000073326d7221 */ /* 0x010fe20000000000 */
[----:B------:R-:W-:Y:S01]  /*09f0*/  FADD R106, R48, R117 ;  /* 0x00000075306a7221 */ /* 0x000fe20000000000 */
[----:B------:R-:W-:Y:S01]  /*0a00*/  FADD R111, R41, R32 ;  /* 0x00000020296f7221 */ /* 0x000fe20000000000 */
[----:B------:R-:W-:Y:S01]  /*0a10*/  IMAD.U32 R112, R33, 0x10000, RZ ;  /* 0x0001000021707824 */ /* 0x000fe200078e00ff */
[----:B------:R-:W-:Y:S01]  /*0a20*/  FADD R113, R51, R34 ;  /* 0x0000002233717221 */ /* 0x000fe20000000000 */
[----:B-----5:R-:W-:Y:S01]  /*0a30*/  I2FP.F32.S32 R40, R36 ;  /* 0x0000002400287245 */ /* 0x020fe20000201400 */
[----:B------:R-:W0:Y:S01]  /*0a40*/  LDS.128 R32, [R101] ;  /* 0x0000000065207984 */ /* 0x000e220000000c00 */
[----:B------:R-:W-:-:S02]  /*0a50*/  I2FP.F32.S32 R42, R37 ;  /* 0x00000025002a7245 */ /* 0x000fc40000201400 */
[----:B------:R-:W-:Y:S02]  /*0a60*/  I2FP.F32.S32 R48, R38 ;  /* 0x0000002600307245 */ /* 0x000fe40000201400 */
[----:B------:R-:W-:Y:S02]  /*0a70*/  I2FP.F32.S32 R50, R39 ;  /* 0x0000002700327245 */ /* 0x000fe40000201400 */
[----:B------:R-:W1:Y:S01]  /*0a80*/  LDS.128 R36, [R101+0x410] ;  /* 0x0004100065247984 */ /* 0x000e620000000c00 */
[----:B------:R-:W-:Y:S02]  /*0a90*/  I2FP.F32.S32 R44, R44 ;  /* 0x0000002c002c7245 */ /* 0x000fe40000201400 */
[----:B------:R-:W-:Y:S02]  /*0aa0*/  I2FP.F32.S32 R116, R45 ;  /* 0x0000002d00747245 */ /* 0x000fe40000201400 */
[----:B------:R-:W-:Y:S02]  /*0ab0*/  I2FP.F32.S32 R46, R46 ;  /* 0x0000002e002e7245 */ /* 0x000fe40000201400 */
[----:B------:R-:W-:-:S02]  /*0ac0*/  I2FP.F32.S32 R118, R47 ;  /* 0x0000002f00767245 */ /* 0x000fc40000201400 */
[----:B------:R-:W-:Y:S02]  /*0ad0*/  I2FP.F32.S32 R52, R52 ;  /* 0x0000003400347245 */ /* 0x000fe40000201400 */
[----:B------:R-:W-:Y:S02]  /*0ae0*/  I2FP.F32.S32 R120, R53 ;  /* 0x0000003500787245 */ /* 0x000fe40000201400 */
[----:B------:R-:W-:Y:S02]  /*0af0*/  I2FP.F32.S32 R54, R54 ;  /* 0x0000003600367245 */ /* 0x000fe40000201400 */
[----:B------:R-:W-:Y:S01]  /*0b00*/  I2FP.F32.S32 R122, R55 ;  /* 0x00000037007a7245 */ /* 0x000fe20000201400 */
[----:B------:R-:W-:Y:S01]  /*0b10*/  FADD R114, R43, R114 ;  /* 0x000000722b727221 */ /* 0x000fe20000000000 */
[----:B------:R-:W-:Y:S01]  /*0b20*/  I2FP.F32.S32 R56, R56 ;  /* 0x0000003800387245 */ /* 0x000fe20000201400 */
[----:B------:R-:W-:Y:S01]  /*0b30*/  FMUL R41, R93, R42 ;  /* 0x0000002a5d297220 */ /* 0x000fe20000400000 */
[----:B------:R-:W-:-:S02]  /*0b40*/  I2FP.F32.S32 R124, R57 ;  /* 0x00000039007c7245 */ /* 0x000fc40000201400 */
[----:B------:R-:W-:Y:S02]  /*0b50*/  I2FP.F32.S32 R58, R58 ;  /* 0x0000003a003a7245 */ /* 0x000fe40000201400 */
[----:B------:R-:W-:Y:S01]  /*0b60*/  I2FP.F32.S32 R126, R59 ;  /* 0x0000003b007e7245 */ /* 0x000fe20000201400 */
[C---:B------:R-:W-:Y:S01]  /*0b70*/  FMUL R40, R93.reuse, R40 ;  /* 0x000000285d287220 */ /* 0x040fe20000400000 */
[C---:B------:R-:W-:Y:S01]  /*0b80*/  FMUL R42, R93.reuse, R48 ;  /* 0x000000305d2a7220 */ /* 0x040fe20000400000 */
[----:B------:R-:W-:Y:S01]  /*0b90*/  FMUL R43, R93, R50 ;  /* 0x000000325d2b7220 */ /* 0x000fe20000400000 */
[----:B------:R-:W-:Y:S01]  /*0ba0*/  BAR.SYNC.DEFER_BLOCKING 0x0 ;  /* 0x0000000000007b1d */ /* 0x000fe20000010000 */
[----:B------:R-:W-:Y:S01]  /*0bb0*/  FADD R112, R49, R112 ;  /* 0x0000007031707221 */ /* 0x000fe20000000000 */
[C---:B------:R-:W-:Y:S01]  /*0bc0*/  FMUL R44, R93.reuse, R44 ;  /* 0x0000002c5d2c7220 */ /* 0x040fe20000400000 */
        /* <DEDUP_REMOVED lines=10> */
[----:B------:R-:W-:Y:S01]  /*0c70*/  FMUL R55, R93, R126 ;  /* 0x0000007e5d377220 */ /* 0x000fe20000400000 */
[----:B------:R-:W-:Y:S04]  /*0c80*/  STS.128 [R98.X4], R40 ;  /* 0x0000002862007388 */ /* 0x000fe80000004c00 */
[----:B------:R-:W-:Y:S04]  /*0c90*/  STS.128 [R104+0x10], R44 ;  /* 0x0000102c68007388 */ /* 0x000fe80000000c00 */
[----:B------:R2:W-:Y:S04]  /*0ca0*/  STS.128 [R100+0x20], R48 ;  /* 0x0000203064007388 */ /* 0x0005e80000000c00 */
[----:B------:R3:W-:Y:S04]  /*0cb0*/  STS.128 [R104+0x30], R52 ;  /* 0x0000303468007388 */ /* 0x0007e80000000c00 */
[----:B------:R-:W-:Y:S01]  /*0cc0*/  BAR.SYNC.DEFER_BLOCKING 0x0 ;  /* 0x0000000000007b1d */ /* 0x000fe20000010000 */
[C---:B0-----:R-:W-:Y:S01]  /*0cd0*/  PRMT R117, R35.reuse, 0x7632, R117 ;  /* 0x0000763223757816 */ /* 0x041fe20000000075 */
[----:B------:R-:W-:Y:S01]  /*0ce0*/  IMAD.U32 R123, R35, 0x10000, RZ ;  /* 0x00010000237b7824 */ /* 0x000fe200078e00ff */
[C---:B------:R-:W-:Y:S01]  /*0cf0*/  PRMT R119, R34.reuse, 0x7632, R119 ;  /* 0x0000763222777816 */ /* 0x040fe20000000077 */
[----:B------:R-:W-:Y:S01]  /*0d00*/  IMAD.U32 R122, R34, 0x10000, RZ ;  /* 0x00010000227a7824 */ /* 0x000fe200078e00ff */
[C---:B------:R-:W-:Y:S01]  /*0d10*/  PRMT R120, R33.reuse, 0x7632, R120 ;  /* 0x0000763221787816 */ /* 0x040fe20000000078 */
[----:B------:R-:W-:Y:S01]  /*0d20*/  IMAD.U32 R118, R33, 0x10000, RZ ;  /* 0x0001000021767824 */ /* 0x000fe200078e00ff */
[C---:B------:R-:W-:Y:S01]  /*0d30*/  PRMT R121, R32.reuse, 0x7632, R121 ;  /* 0x0000763220797816 */ /* 0x040fe20000000079 */
[----:B--2---:R-:W-:Y:S01]  /*0d40*/  IMAD.U32 R49, R32, 0x10000, RZ ;  /* 0x0001000020317824 */ /* 0x004fe200078e00ff */
[C---:B-1----:R-:W-:Y:S01]  /*0d50*/  PRMT R50, R39.reuse, 0x7632, R50 ;  /* 0x0000763227327816 */ /* 0x042fe20000000032 */
[----:B------:R-:W-:Y:S01]  /*0d60*/  IMAD.U32 R115, R39, 0x10000, RZ ;  /* 0x0001000027737824 */ /* 0x000fe200078e00ff */
[C---:B------:R-:W-:Y:S01]  /*0d70*/  PRMT R51, R38.reuse, 0x7632, R51 ;  /* 0x0000763226337816 */ /* 0x040fe20000000033 */
[----:B------:R-:W-:Y:S01]  /*0d80*/  IMAD.U32 R116, R38, 0x10000, RZ ;  /* 0x0001000026747824 */ /* 0x000fe200078e00ff */
[C---:B---3--:R-:W-:Y:S01]  /*0d90*/  PRMT R54, R37.reuse, 0x7632, R54 ;  /* 0x0000763225367816 */ /* 0x048fe20000000036 */
[----:B------:R-:W-:Y:S01]  /*0da0*/  IMAD.U32 R52, R37, 0x10000, RZ ;  /* 0x0001000025347824 */ /* 0x000fe200078e00ff */
[C---:B------:R-:W-:Y:S01]  /*0db0*/  PRMT R55, R36.reuse, 0x7632, R55 ;  /* 0x0000763224377816 */ /* 0x040fe20000000037 */
[----:B------:R-:W-:Y:S01]  /*0dc0*/  IMAD.U32 R53, R36, 0x10000, RZ ;  /* 0x0001000024357824 */ /* 0x000fe200078e00ff */
[----:B------:R-:W-:Y:S01]  /*0dd0*/  PRMT R41, R62, 0x7632, R41 ;  /* 0x000076323e297816 */ /* 0x000fe20000000029 */
[----:B------:R-:W0:Y:S04]  /*0de0*/  LDS.128 R56, [R105+0x10] ;  /* 0x0000100069387984 */ /* 0x000e280000000c00 */
[----:B------:R-:W1:Y:S01]  /*0df0*/  LDS.128 R32, [R105+0x820] ;  /* 0x0008200069207984 */ /* 0x000e620000000c00 */
[----:B------:R-:W-:-:S03]  /*0e00*/  PRMT R40, R63, 0x7632, R40 ;  /* 0x000076323f287816 */ /* 0x000fc60000000028 */
[----:B------:R-:W2:Y:S01]  /*0e10*/  LDS.128 R36, [R105] ;  /* 0x0000000069247984 */ /* 0x000ea20000000c00 */
[----:B------:R-:W-:Y:S02]  /*0e20*/  PRMT R43, R66, 0x7632, R43 ;  /* 0x00007632422b7816 */ /* 0x000fe4000000002b */
[----:B------:R-:W-:Y:S01]  /*0e30*/  PRMT R42, R67, 0x7632, R42 ;  /* 0x00007632432a7816 */ /* 0x000fe2000000002a */
[----:B------:R-:W-:Y:S01]  /*0e40*/  IMAD.U32 R125, R63, 0x10000, RZ ;  /* 0x000100003f7d7824 */ /* 0x000fe200078e00ff */
[C---:B------:R-:W-:Y:S01]  /*0e50*/  PRMT R124, R61.reuse, 0x7632, R124 ;  /* 0x000076323d7c7816 */ /* 0x040fe2000000007c */
[----:B------:R-:W-:Y:S01]  /*0e60*/  IMAD.U32 R127, R62, 0x10000, RZ ;  /* 0x000100003e7f7824 */ /* 0x000fe200078e00ff */
[----:B------:R-:W-:Y:S01]  /*0e70*/  PRMT R126, R60, 0x7632, R126 ;  /* 0x000076323c7e7816 */ /* 0x000fe2000000007e */
[----:B------:R-:W-:Y:S01]  /*0e80*/  IMAD.U32 R63, R61, 0x10000, RZ ;  /* 0x000100003d3f7824 */ /* 0x000fe200078e00ff */
[----:B------:R-:W-:Y:S01]  /*0e90*/  PRMT R129, R65, 0x7632, R129 ;  /* 0x0000763241817816 */ /* 0x000fe20000000081 */
[----:B------:R-:W-:-:S02]  /*0ea0*/  IMAD.U32 R128, R66, 0x10000, RZ ;  /* 0x0001000042807824 */ /* 0x000fc400078e00ff */
[----:B------:R-:W-:Y:S02]  /*0eb0*/  IMAD.U32 R61, R60, 0x10000, RZ ;  /* 0x000100003c3d7824 */ /* 0x000fe400078e00ff */
[----:B------:R-:W-:Y:S02]  /*0ec0*/  IMAD.U32 R66, R67, 0x10000, RZ ;  /* 0x0001000043427824 */ /* 0x000fe400078e00ff */
[----:B------:R-:W-:Y:S02]  /*0ed0*/  IMAD.U32 R62, R65, 0x10000, RZ ;  /* 0x00010000413e7824 */ /* 0x000fe400078e00ff */
[----:B------:R-:W-:Y:S02]  /*0ee0*/  IMAD.U32 R48, R40, 0x10000, RZ ;  /* 0x0001000028307824 */ /* 0x000fe400078e00ff */
[----:B------:R-:W-:Y:S02]  /*0ef0*/  IMAD.U32 R65, R42, 0x10000, RZ ;  /* 0x000100002a417824 */ /* 0x000fe400078e00ff */
[----:B------:R-:W-:-:S02]  /*0f00*/  IMAD.U32 R60, R41, 0x10000, RZ ;  /* 0x00010000293c7824 */ /* 0x000fc400078e00ff */
[----:B------:R-:W-:Y:S02]  /*0f10*/  IMAD.U32 R67, R43, 0x10000, RZ ;  /* 0x000100002b437824 */ /* 0x000fe400078e00ff */
[----:B------:R-:W3:Y:S01]  /*0f20*/  LDS.128 R40, [R105+0x810] ;  /* 0x0008100069287984 */ /* 0x000ee20000000c00 */
[C---:B------:R-:W-:Y:S01]  /*0f30*/  PRMT R130, R64.reuse, 0x7632, R130 ;  /* 0x0000763240827816 */ /* 0x040fe20000000082 */
[----:B------:R-:W-:Y:S02]  /*0f40*/  IMAD.U32 R64, R64, 0x10000, RZ ;  /* 0x0001000040407824 */ /* 0x000fe400078e00ff */
[----:B------:R-:W-:Y:S01]  /*0f50*/  IMAD.U32 R124, R124, 0x10000, RZ ;  /* 0x000100007c7c7824 */ /* 0x000fe200078e00ff */
[----:B0-----:R-:W-:Y:S01]  /*0f60*/  FFMA R46, R48, R59, R65 ;  /* 0x0000003b302e7223 */ /* 0x001fe20000000041 */
[----:B------:R-:W-:Y:S01]  /*0f70*/  IMAD.U32 R129, R129, 0x10000, RZ ;  /* 0x0001000081817824 */ /* 0x000fe200078e00ff */
[--C-:B------:R-:W-:Y:S01]  /*0f80*/  FFMA R57, R60, R57, R67.reuse ;  /* 0x000000393c397223 */ /* 0x100fe20000000043 */
[----:B------:R-:W-:Y:S01]  /*0f90*/  IMAD.U32 R126, R126, 0x10000, RZ ;  /* 0x000100007e7e7824 */ /* 0x000fe200078e00ff */
[C-C-:B------:R-:W-:Y:S01]  /*0fa0*/  FFMA R45, R127.reuse, R56, R128.reuse ;  /* 0x000000387f2d7223 */ /* 0x140fe20000000080 */
[----:B------:R-:W-:Y:S01]  /*0fb0*/  IMAD.U32 R59, R130, 0x10000, RZ ;  /* 0x00010000823b7824 */ /* 0x000fe200078e00ff */
[----:B-1----:R-:W-:Y:S01]  /*0fc0*/  FFMA R127, R127, R32, R128 ;  /* 0x000000207f7f7223 */ /* 0x002fe20000000080 */
[----:B------:R-:W-:Y:S01]  /*0fd0*/  FFMA R67, R60, R33, R67 ;  /* 0x000000213c437223 */ /* 0x000fe20000000043 */
[----:B------:R-:W-:Y:S01]  /*0fe0*/  IADD3 R60, R102, UR4, RZ ;  /* 0x00000004663c7c10 */ /* 0x000fe2000fffe0ff */
[----:B--2---:R-:W-:Y:S01]  /*0ff0*/  FFMA R32, R63, R38, R62 ;  /* 0x000000263f207223 */ /* 0x004fe2000000003e */
[----:B------:R-:W-:Y:S01]  /*1000*/  IMAD.U32 R117, R117, 0x10000, RZ ;  /* 0x0001000075757824 */ /* 0x000fe200078e00ff */
[----:B------:R-:W-:Y:S01]  /*1010*/  FFMA R47, R125, R58, R66 ;  /* 0x0000003a7d2f7223 */ /* 0x000fe20000000042 */
[----:B------:R-:W-:Y:S01]  /*1020*/  IMAD.U32 R44, R119, 0x10000, RZ ;  /* 0x00010000772c7824 */ /* 0x000fe200078e00ff */
[----:B------:R-:W-:Y:S01]  /*1030*/  FFMA R38, R124, R39, R129 ;  /* 0x000000277c267223 */ /* 0x000fe20000000081 */
[----:B------:R-:W-:Y:S01]  /*1040*/  IMAD.U32 R120, R120, 0x10000, RZ ;  /* 0x0001000078787824 */ /* 0x000fe200078e00ff */
[----:B------:R-:W-:Y:S01]  /*1050*/  FFMA R36, R61, R36, R64 ;  /* 0x000000243d247223 */ /* 0x000fe20000000040 */
[----:B------:R-:W-:Y:S01]  /*1060*/  IMAD.U32 R121, R121, 0x10000, RZ ;  /* 0x0001000079797824 */ /* 0x000fe200078e00ff */
[----:B------:R-:W-:Y:S01]  /*1070*/  FFMA R37, R126, R37, R59 ;  /* 0x000000257e257223 */ /* 0x000fe2000000003b */
[----:B------:R-:W-:Y:S01]  /*1080*/  FFMA R65, R48, R35, R65 ;  /* 0x0000002330417223 */ /* 0x000fe20000000041 */
[----:B------:R-:W-:Y:S01]  /*1090*/  IADD3 R33, R60, 0x200, RZ ;  /* 0x000002003c217810 */ /* 0x000fe20007ffe0ff */
[----:B------:R-:W-:Y:S01]  /*10a0*/  FFMA R46, R114, R46, R117 ;  /* 0x0000002e722e7223 */ /* 0x000fe20000000075 */
[----:B------:R-:W-:Y:S01]  /*10b0*/  FFMA R47, R108, R47, R123 ;  /* 0x0000002f6c2f7223 */ /* 0x000fe2000000007b */
[----:B------:R-:W-:Y:S01]  /*10c0*/  FFMA R44, R111, R57, R44 ;  /* 0x000000396f2c7223 */ /* 0x000fe2000000002c */
[----:B------:R-:W-:Y:S01]  /*10d0*/  FFMA R45, R107, R45, R122 ;  /* 0x0000002d6b2d7223 */ /* 0x000fe2000000007a */
[----:B------:R-:W-:Y:S01]  /*10e0*/  FFMA R38, R113, R38, R120 ;  /* 0x0000002671267223 */ /* 0x000fe20000000078 */
[----:B------:R-:W-:Y:S01]  /*10f0*/  FFMA R39, R109, R32, R118 ;  /* 0x000000206d277223 */ /* 0x000fe20000000076 */
[----:B------:R-:W-:Y:S01]  /*1100*/  FFMA R48, R112, R37, R121 ;  /* 0x0000002570307223 */ /* 0x000fe20000000079 */
[----:B------:R-:W-:Y:S01]  /*1110*/  FFMA R49, R106, R36, R49 ;  /* 0x000000246a317223 */ /* 0x000fe20000000031 */
[----:B------:R-:W-:Y:S01]  /*1120*/  IMAD.U32 R57, R50, 0x10000, RZ ;  /* 0x0001000032397824 */ /* 0x000fe200078e00ff */
[----:B------:R-:W-:Y:S01]  /*1130*/  FFMA R66, R125, R34, R66 ;  /* 0x000000227d427223 */ /* 0x000fe20000000042 */
[----:B------:R-:W-:Y:S01]  /*1140*/  IMAD.U32 R50, R51, 0x10000, RZ ;  /* 0x0001000033327824 */ /* 0x000fe200078e00ff */
[----:B------:R-:W-:Y:S01]  /*1150*/  F2FP.BF16.PACK_AB R34, R44, R45 ;  /* 0x0000002d2c22723e */ /* 0x000fe200000010ff */
[----:B------:R-:W-:Y:S01]  /*1160*/  IMAD.WIDE R36, R33, R110, c[0x0][0x1a0] ;  /* 0x0000680021247625 */ /* 0x000fe200078e026e */
[----:B------:R-:W-:Y:S01]  /*1170*/  F2FP.BF16.PACK_AB R35, R46, R47 ;  /* 0x0000002f2e23723e */ /* 0x000fe200000010ff */
[----:B---3--:R-:W-:Y:S01]  /*1180*/  FFMA R42, R63, R42, R62 ;  /* 0x0000002a3f2a7223 */ /* 0x008fe2000000003e */
[----:B------:R-:W-:Y:S01]  /*1190*/  FFMA R43, R124, R43, R129 ;  /* 0x0000002b7c2b7223 */ /* 0x000fe20000000081 */
[----:B------:R-:W-:Y:S01]  /*11a0*/  IMAD.U32 R54, R54, 0x10000, RZ ;  /* 0x0001000036367824 */ /* 0x000fe200078e00ff */
[----:B------:R-:W-:Y:S01]  /*11b0*/  FFMA R41, R126, R41, R59 ;  /* 0x000000297e297223 */ /* 0x000fe2000000003b */
[----:B------:R-:W-:Y:S01]  /*11c0*/  IMAD.U32 R55, R55, 0x10000, RZ ;  /* 0x0001000037377824 */ /* 0x000fe200078e00ff */
[----:B------:R-:W-:Y:S01]  /*11d0*/  FFMA R61, R61, R40, R64 ;  /* 0x000000283d3d7223 */ /* 0x000fe20000000040 */
[----:B------:R-:W-:-:S02]  /*11e0*/  F2FP.BF16.PACK_AB R32, R48, R49 ;  /* 0x000000313020723e */ /* 0x000fc400000010ff */
[----:B------:R-:W-:Y:S01]  /*11f0*/  F2FP.BF16.PACK_AB R33, R38, R39 ;  /* 0x000000272621723e */ /* 0x000fe200000010ff */
        /* <DEDUP_REMOVED lines=8> */
[----:B------:R-:W-:Y:S01]  /*1280*/  IADD3 R111, R60, 0xe00, RZ ;  /* 0x00000e003c6f7810 */ /* 0x000fe20007ffe0ff */
[----:B------:R0:W-:Y:S01]  /*1290*/  @!P2 STG.E.128 [R36.64], R32 ;  /* 0x000000202400a986 */ /* 0x0001e2000c101d06 */
[----:B------:R-:W-:Y:S01]  /*12a0*/  IMAD.MOV.U32 R59, RZ, RZ, 0x3f800000 ;  /* 0x3f800000ff3b7424 */ /* 0x000fe200078e00ff */
[----:B------:R-:W-:Y:S01]  /*12b0*/  CS2R R66, SRZ ;  /* 0x0000000000427805 */ /* 0x000fe2000001ff00 */
[----:B------:R-:W-:Y:S01]  /*12c0*/  IMAD.MOV.U32 R113, RZ, RZ, RZ ;  /* 0x000000ffff717224 */ /* 0x000fe200078e00ff */
[----:B------:R-:W-:Y:S01]  /*12d0*/  CS2R R114, SRZ ;  /* 0x0000000000727805 */ /* 0x000fe2000001ff00 */
[----:B------:R-:W-:Y:S01]  /*12e0*/  IMAD.MOV.U32 R106, RZ, RZ, RZ ;  /* 0x000000ffff6a7224 */ /* 0x000fe200078e00ff */
[----:B------:R-:W-:Y:S01]  /*12f0*/  CS2R R116, SRZ ;  /* 0x0000000000747805 */ /* 0x000fe2000001ff00 */
[----:B------:R-:W-:Y:S01]  /*1300*/  CS2R R118, SRZ ;  /* 0x0000000000767805 */ /* 0x000fe2000001ff00 */
[----:B------:R-:W-:Y:S01]  /*1310*/  CS2R R120, SRZ ;  /* 0x0000000000787805 */ /* 0x000fe2000001ff00 */
[----:B------:R-:W-:Y:S01]  /*1320*/  CS2R R122, SRZ ;  /* 0x00000000007a7805 */ /* 0x000fe2000001ff00 */
[----:B------:R-:W-:-:S02]  /*1330*/  IMAD.MOV.U32 R125, RZ, RZ, RZ ;  /* 0x000000ffff7d7224 */ /* 0x000fc400078e00ff */
[----:B------:R-:W-:Y:S02]  /*1340*/  IMAD.MOV.U32 R58, RZ, RZ, 0x3f800000 ;  /* 0x3f800000ff3a7424 */ /* 0x000fe400078e00ff */
[----:B------:R-:W-:Y:S02]  /*1350*/  IMAD.MOV.U32 R57, RZ, RZ, 0x3f800000 ;  /* 0x3f800000ff397424 */ /* 0x000fe400078e00ff */
[----:B------:R-:W-:Y:S02]  /*1360*/  IMAD.MOV.U32 R56, RZ, RZ, 0x3f800000 ;  /* 0x3f800000ff387424 */ /* 0x000fe400078e00ff */
[----:B------:R-:W-:Y:S01]  /*1370*/  IMAD.MOV.U32 R55, RZ, RZ, 0x3f800000 ;  /* 0x3f800000ff377424 */ /* 0x000fe200078e00ff */
[----:B0-----:R-:W-:Y:S01]  /*1380*/  F2FP.BF16.PACK_AB R34, R50, R107 ;  /* 0x0000006b3222723e */ /* 0x001fe200000010ff */
[----:B------:R-:W-:Y:S01]  /*1390*/  IMAD.MOV.U32 R54, RZ, RZ, 0x3f800000 ;  /* 0x3f800000ff367424 */ /* 0x000fe200078e00ff */
[----:B------:R-:W-:Y:S01]  /*13a0*/  F2FP.BF16.PACK_AB R35, R51, R108 ;  /* 0x0000006c3323723e */ /* 0x000fe200000010ff */
[----:B------:R-:W-:Y:S01]  /*13b0*/  IMAD.MOV.U32 R53, RZ, RZ, 0x3f800000 ;  /* 0x3f800000ff357424 */ /* 0x000fe200078e00ff */
[----:B------:R-:W-:Y:S01]  /*13c0*/  F2FP.BF16.PACK_AB R32, R112, R61 ;  /* 0x0000003d7020723e */ /* 0x000fe200000010ff */
[----:B------:R-:W-:Y:S01]  /*13d0*/  IMAD.MOV.U32 R52, RZ, RZ, 0x3f800000 ;  /* 0x3f800000ff347424 */ /* 0x000fe200078e00ff */
[----:B------:R-:W-:Y:S01]  /*13e0*/  F2FP.BF16.PACK_AB R33, R40, R109 ;  /* 0x0000006d2821723e */ /* 0x000fe200000010ff */
[----:B------:R-:W-:-:S02]  /*13f0*/  IMAD.MOV.U32 R43, RZ, RZ, 0x3f800000 ;  /* 0x3f800000ff2b7424 */ /* 0x000fc400078e00ff */
[----:B------:R-:W-:Y:S02]  /*1400*/  IMAD.MOV.U32 R42, RZ, RZ, 0x3f800000 ;  /* 0x3f800000ff2a7424 */ /* 0x000fe400078e00ff */
[----:B------:R-:W-:Y:S02]  /*1410*/  IMAD.MOV.U32 R41, RZ, RZ, 0x3f800000 ;  /* 0x3f800000ff297424 */ /* 0x000fe400078e00ff */
[----:B------:R-:W-:Y:S02]  /*1420*/  IMAD.MOV.U32 R36, RZ, RZ, 0x3f800000 ;  /* 0x3f800000ff247424 */ /* 0x000fe400078e00ff */
[----:B------:R-:W-:Y:S02]  /*1430*/  IMAD.MOV.U32 R37, RZ, RZ, 0x3f800000 ;  /* 0x3f800000ff257424 */ /* 0x000fe400078e00ff */
[----:B------:R-:W-:Y:S02]  /*1440*/  IMAD.MOV.U32 R60, RZ, RZ, 0x3f800000 ;  /* 0x3f800000ff3c7424 */ /* 0x000fe400078e00ff */
[----:B------:R-:W-:-:S02]  /*1450*/  IMAD.MOV.U32 R63, RZ, RZ, 0x3f800000 ;  /* 0x3f800000ff3f7424 */ /* 0x000fc400078e00ff */
[----:B------:R-:W-:Y:S02]  /*1460*/  IMAD.MOV.U32 R62, RZ, RZ, 0x3f800000 ;  /* 0x3f800000ff3e7424 */ /* 0x000fe400078e00ff */
[----:B------:R-:W-:-:S04]  /*1470*/  IMAD.WIDE R110, R111, R110, c[0x0][0x1a0] ;  /* 0x000068006f6e7625 */ /* 0x000fc800078e026e */
[----:B------:R-:W-:Y:S02]  /*1480*/  IMAD.MOV.U32 R127, RZ, RZ, R45 ;  /* 0x000000ffff7f7224 */ /* 0x000fe400078e002d */
[----:B------:R-:W-:Y:S02]  /*1490*/  IMAD.MOV.U32 R128, RZ, RZ, R44 ;  /* 0x000000ffff807224 */ /* 0x000fe400078e002c */
[----:B------:R-:W-:Y:S02]  /*14a0*/  IMAD.MOV.U32 R129, RZ, RZ, R47 ;  /* 0x000000ffff817224 */ /* 0x000fe400078e002f */
[----:B------:R-:W-:Y:S02]  /*14b0*/  IMAD.MOV.U32 R130, RZ, RZ, R46 ;  /* 0x000000ffff827224 */ /* 0x000fe400078e002e */
[----:B------:R-:W-:Y:S02]  /*14c0*/  IMAD.MOV.U32 R141, RZ, RZ, R107 ;  /* 0x000000ffff8d7224 */ /* 0x000fe400078e006b */
[----:B------:R-:W-:-:S02]  /*14d0*/  IMAD.MOV.U32 R144, RZ, RZ, R50 ;  /* 0x000000ffff907224 */ /* 0x000fc400078e0032 */
        /* <DEDUP_REMOVED lines=9> */
[----:B------:R-:W-:Y:S01]  /*1570*/  IMAD.MOV.U32 R140, RZ, RZ, R40 ;  /* 0x000000ffff8c7224 */ /* 0x000fe200078e0028 */
[----:B------:R-:W-:Y:S05]  /*1580*/  @!P0 BRA `(.L_x_0) ;  /* 0x00000e0000008947 */ /* 0x000fea0003800000 */
[----:B------:R-:W-:Y:S01]  /*1590*/  FADD R58, R11, 1 ;  /* 0x3f8000000b3a7421 */ /* 0x000fe20000000000 */
[----:B------:R-:W-:Y:S01]  /*15a0*/  FADD R59, R10, 1 ;  /* 0x3f8000000a3b7421 */ /* 0x000fe20000000000 */
[----:B------:R-:W-:Y:S01]  /*15b0*/  FADD R67, R49, -R78 ;  /* 0x8000004e31437221 */ /* 0x000fe20000000000 */
[----:B------:R-:W-:Y:S01]  /*15c0*/  FADD R66, R48, -R79 ;  /* 0x8000004f30427221 */ /* 0x000fe20000000000 */
[C---:B------:R-:W-:Y:S01]  /*15d0*/  FMUL R37, R58.reuse, 0.25 ;  /* 0x3e8000003a257820 */ /* 0x040fe20000400000 */
[C---:B------:R-:W-:Y:S01]  /*15e0*/  FSETP.GEU.AND P5, PT, |R58|.reuse, 1.175494350822287508e-38, PT ;  /* 0x008000003a00780b */ /* 0x040fe20003fae200 */
[----:B------:R-:W-:Y:S01]  /*15f0*/  FMUL R36, R59, 0.25 ;  /* 0x3e8000003b247820 */ /* 0x000fe20000400000 */
[----:B------:R-:W-:Y:S01]  /*1600*/  FSETP.GT.AND P3, PT, |R58|, 8.50705917302346158658e+37, PT ;  /* 0x7e8000003a00780b */ /* 0x000fe20003f64200 */
[----:B------:R-:W-:Y:S01]  /*1610*/  FMUL R42, R67, 0.25 ;  /* 0x3e800000432a7820 */ /* 0x000fe20000400000 */
[----:B------:R-:W-:Y:S01]  /*1620*/  FSETP.GEU.AND P4, PT, |R59|, 1.175494350822287508e-38, PT ;  /* 0x008000003b00780b */ /* 0x000fe20003f8e200 */
[----:B------:R-:W-:Y:S01]  /*1630*/  FMUL R43, R66, 0.25 ;  /* 0x3e800000422b7820 */ /* 0x000fe20000400000 */
[----:B------:R-:W-:Y:S01]  /*1640*/  FSEL R41, R37, R58, P3 ;  /* 0x0000003a25297208 */ /* 0x000fe20001800000 */
[----:B------:R-:W-:Y:S01]  /*1650*/  FADD R57, R12, 1 ;  /* 0x3f8000000c397421 */ /* 0x000fe20000000000 */
[----:B------:R-:W-:Y:S01]  /*1660*/  FSETP.GT.AND P0, PT, |R59|, 8.50705917302346158658e+37, PT ;  /* 0x7e8000003b00780b */ /* 0x000fe20003f04200 */
[----:B------:R-:W-:Y:S01]  /*1670*/  FADD R113, R39, -R80 ;  /* 0x8000005027717221 */ /* 0x000fe20000000000 */
[----:B------:R-:W-:Y:S01]  /*1680*/  FADD R56, R13, 1 ;  /* 0x3f8000000d387421 */ /* 0x000fe20000000000 */
[----:B------:R-:W-:Y:S01]  /*1690*/  FSEL R43, R43, R66, P3 ;  /* 0x000000422b2b7208 */ /* 0x000fe20001800000 */
[----:B------:R-:W-:Y:S01]  /*16a0*/  FADD R106, R38, -R81 ;  /* 0x80000051266a7221 */ /* 0x000fe20000000000 */
[----:B------:R-:W-:Y:S01]  /*16b0*/  @!P5 FMUL R41, R41, 16777216 ;  /* 0x4b8000002929d820 */ /* 0x000fe20000400000 */
[----:B------:R-:W-:Y:S01]  /*16c0*/  FSEL R36, R36, R59, P0 ;  /* 0x0000003b24247208 */ /* 0x000fe20000000000 */
[C---:B------:R-:W-:Y:S01]  /*16d0*/  FMUL R124, R57.reuse, 0.25 ;  /* 0x3e800000397c7820 */ /* 0x040fe20000400000 */
[----:B------:R-:W-:Y:S01]  /*16e0*/  FSEL R42, R42, R67, P0 ;  /* 0x000000432a2a7208 */ /* 0x000fe20000000000 */
[----:B------:R-:W0:Y:S01]  /*16f0*/  MUFU.RCP R52, R41 ;  /* 0x0000002900347308 */ /* 0x000e220000001000 */
[----:B------:R-:W-:Y:S01]  /*1700*/  FSETP.GEU.AND P6, PT, |R57|, 1.175494350822287508e-38, PT ;  /* 0x008000003900780b */ /* 0x000fe20003fce200 */
[----:B------:R-:W-:Y:S01]  /*1710*/  @!P4 FMUL R36, R36, 16777216 ;  /* 0x4b8000002424c820 */ /* 0x000fe20000400000 */
[----:B------:R-:W-:Y:S01]  /*1720*/  FMUL R126, R113, 0.25 ;  /* 0x3e800000717e7820 */ /* 0x000fe20000400000 */
[----:B------:R-:W-:Y:S01]  /*1730*/  @!P4 FMUL R42, R42, 16777216 ;  /* 0x4b8000002a2ac820 */ /* 0x000fe20000400000 */
[----:B------:R-:W-:Y:S01]  /*1740*/  FADD R55, R14, 1 ;  /* 0x3f8000000e377421 */ /* 0x000fe20000000000 */
[----:B------:R-:W-:Y:S01]  /*1750*/  FSETP.GT.AND P4, PT, |R57|, 8.50705917302346158658e+37, PT ;  /* 0x7e8000003900780b */ /* 0x000fe20003f84200 */
[----:B------:R-:W-:Y:S01]  /*1760*/  @!P5 FMUL R43, R43, 16777216 ;  /* 0x4b8000002b2bd820 */ /* 0x000fe20000400000 */
[C---:B------:R-:W-:Y:S01]  /*1770*/  FSETP.GEU.AND P0, PT, |R56|.reuse, 1.175494350822287508e-38, PT ;  /* 0x008000003800780b */ /* 0x040fe20003f0e200 */
[----:B------:R-:W1:Y:S01]  /*1780*/  MUFU.RCP R37, R36 ;  /* 0x0000002400257308 */ /* 0x000e620000001000 */
[----:B------:R-:W-:Y:S01]  /*1790*/  FADD R115, R45, -R82 ;  /* 0x800000522d737221 */ /* 0x000fe20000000000 */
[----:B------:R-:W-:Y:S01]  /*17a0*/  FMUL R129, R56, 0.25 ;  /* 0x3e80000038817820 */ /* 0x000fe20000400000 */
[----:B------:R-:W-:Y:S01]  /*17b0*/  FMUL R131, R106, 0.25 ;  /* 0x3e8000006a837820 */ /* 0x000fe20000400000 */
[----:B------:R-:W-:Y:S01]  /*17c0*/  FADD R54, R15, 1 ;  /* 0x3f8000000f367421 */ /* 0x000fe20000000000 */
[----:B------:R-:W-:Y:S01]  /*17d0*/  FSETP.GT.AND P5, PT, |R56|, 8.50705917302346158658e+37, PT ;  /* 0x7e8000003800780b */ /* 0x000fe20003fa4200 */
[----:B------:R-:W-:Y:S01]  /*17e0*/  FMUL R130, R115, 0.25 ;  /* 0x3e80000073827820 */ /* 0x000fe20000400000 */
[----:B------:R-:W-:Y:S01]  /*17f0*/  FSEL R124, R124, R57, P4 ;  /* 0x000000397c7c7208 */ /* 0x000fe20002000000 */
[----:B------:R-:W-:Y:S01]  /*1800*/  FADD R114, R44, -R83 ;  /* 0x800000532c727221 */ /* 0x000fe20000000000 */
[----:B------:R-:W-:Y:S01]  /*1810*/  FSEL R127, R126, R113, P4 ;  /* 0x000000717e7f7208 */ /* 0x000fe20002000000 */
[C---:B------:R-:W-:Y:S01]  /*1820*/  FMUL R128, R55.reuse, 0.25 ;  /* 0x3e80000037807820 */ /* 0x040fe20000400000 */
[C---:B------:R-:W-:Y:S01]  /*1830*/  FSETP.GEU.AND P4, PT, |R55|.reuse, 1.175494350822287508e-38, PT ;  /* 0x008000003700780b */ /* 0x040fe20003f8e200 */
[----:B------:R-:W-:Y:S01]  /*1840*/  FADD R53, R16, 1 ;  /* 0x3f80000010357421 */ /* 0x000fe20000000000 */
[----:B------:R-:W-:Y:S01]  /*1850*/  FSETP.GT.AND P3, PT, |R55|, 8.50705917302346158658e+37, PT ;  /* 0x7e8000003700780b */ /* 0x000fe20003f64200 */
[----:B------:R-:W-:Y:S01]  /*1860*/  FADD R117, R47, -R84 ;  /* 0x800000542f757221 */ /* 0x000fe20000000000 */
[----:B------:R-:W-:Y:S01]  /*1870*/  FSEL R132, R129, R56, P5 ;  /* 0x0000003881847208 */ /* 0x000fe20002800000 */
[----:B0-----:R-:W-:Y:S01]  /*1880*/  FFMA R65, R52, R43, R79 ;  /* 0x0000002b34417223 */ /* 0x001fe2000000004f */
[----:B------:R-:W-:Y:S01]  /*1890*/  FSEL R126, R131, R106, P5 ;  /* 0x0000006a837e7208 */ /* 0x000fe20002800000 */
[----:B------:R-:W-:Y:S01]  /*18a0*/  @!P6 FMUL R124, R124, 16777216 ;  /* 0x4b8000007c7ce820 */ /* 0x000fe20000400000 */
[----:B------:R-:W-:Y:S01]  /*18b0*/  FSETP.GEU.AND P5, PT, |R54|, 1.175494350822287508e-38, PT ;  /* 0x008000003600780b */ /* 0x000fe20003fae200 */
[----:B------:R-:W-:Y:S01]  /*18c0*/  @!P6 FMUL R127, R127, 16777216 ;  /* 0x4b8000007f7fe820 */ /* 0x000fe20000400000 */
[----:B------:R-:W-:Y:S01]  /*18d0*/  FSEL R129, R130, R115, P3 ;  /* 0x0000007382817208 */ /* 0x000fe20001800000 */
[----:B------:R-:W-:Y:S01]  /*18e0*/  FMUL R131, R54, 0.25 ;  /* 0x3e80000036837820 */ /* 0x000fe20000400000 */
[----:B------:R-:W-:Y:S01]  /*18f0*/  FMUL R135, R114, 0.25 ;  /* 0x3e80000072877820 */ /* 0x000fe20000400000 */
[----:B------:R-:W-:Y:S01]  /*1900*/  FADD R52, R17, 1 ;  /* 0x3f80000011347421 */ /* 0x000fe20000000000 */
[----:B------:R-:W-:Y:S01]  /*1910*/  FSETP.GT.AND P6, PT, |R54|, 8.50705917302346158658e+37, PT ;  /* 0x7e8000003600780b */ /* 0x000fe20003fc4200 */
[----:B------:R-:W-:Y:S01]  /*1920*/  @!P0 FMUL R132, R132, 16777216 ;  /* 0x4b80000084848820 */ /* 0x000fe20000400000 */
[----:B------:R-:W-:Y:S01]  /*1930*/  @!P0 FMUL R126, R126, 16777216 ;  /* 0x4b8000007e7e8820 */ /* 0x000fe20000400000 */
[----:B------:R-:W-:Y:S01]  /*1940*/  FSEL R137, R128, R55, P3 ;  /* 0x0000003780897208 */ /* 0x000fe20001800000 */
[----:B------:R-:W-:Y:S01]  /*1950*/  FMUL R130, R53, 0.25 ;  /* 0x3e80000035827820 */ /* 0x000fe20000400000 */
[----:B------:R-:W-:Y:S01]  /*1960*/  FMUL R136, R117, 0.25 ;  /* 0x3e80000075887820 */ /* 0x000fe20000400000 */
[----:B------:R-:W-:Y:S01]  /*1970*/  FADD R116, R46, -R85 ;  /* 0x800000552e747221 */ /* 0x000fe20000000000 */
[----:B------:R-:W-:Y:S01]  /*1980*/  FADD R43, R18, 1 ;  /* 0x3f800000122b7421 */ /* 0x000fe20000000000 */
[----:B------:R-:W-:Y:S01]  /*1990*/  FSETP.GT.AND P0, PT, |R53|, 8.50705917302346158658e+37, PT ;  /* 0x7e8000003500780b */ /* 0x000fe20003f04200 */
[----:B-1----:R-:W-:Y:S01]  /*19a0*/  FFMA R64, R37, R42, R78 ;  /* 0x0000002a25407223 */ /* 0x002fe2000000004e */
[----:B------:R-:W-:Y:S01]  /*19b0*/  FSETP.GEU.AND P3, PT, |R53|, 1.175494350822287508e-38, PT ;  /* 0x008000003500780b */ /* 0x000fe20003f6e200 */
[----:B------:R-:W-:Y:S01]  /*19c0*/  FADD R119, R61, -R86 ;  /* 0x800000563d777221 */ /* 0x000fe20000000000 */
[----:B------:R-:W-:Y:S01]  /*19d0*/  FSEL R134, R131, R54, P6 ;  /* 0x0000003683867208 */ /* 0x000fe20003000000 */
[----:B------:R-:W-:Y:S01]  /*19e0*/  @!P4 FMUL R137, R137, 16777216 ;  /* 0x4b8000008989c820 */ /* 0x000fe20000400000 */
[----:B------:R-:W-:Y:S01]  /*19f0*/  FSEL R128, R135, R114, P6 ;  /* 0x0000007287807208 */ /* 0x000fe20003000000 */
[----:B------:R-:W-:Y:S01]  /*1a00*/  @!P4 FMUL R129, R129, 16777216 ;  /* 0x4b8000008181c820 */ /* 0x000fe20000400000 */
[C---:B------:R-:W-:Y:S01]  /*1a10*/  FSETP.GEU.AND P6, PT, |R52|.reuse, 1.175494350822287508e-38, PT ;  /* 0x008000003400780b */ /* 0x040fe20003fce200 */
[----:B------:R-:W-:Y:S01]  /*1a20*/  FMUL R135, R52, 0.25 ;  /* 0x3e80000034877820 */ /* 0x000fe20000400000 */
[----:B------:R-:W-:Y:S01]  /*1a30*/  FSEL R139, R130, R53, P0 ;  /* 0x00000035828b7208 */ /* 0x000fe20000000000 */
[----:B------:R-:W-:Y:S01]  /*1a40*/  FMUL R141, R116, 0.25 ;  /* 0x3e800000748d7820 */ /* 0x000fe20000400000 */
[----:B------:R-:W-:Y:S01]  /*1a50*/  FSEL R131, R136, R117, P0 ;  /* 0x0000007588837208 */ /* 0x000fe20000000000 */
[----:B------:R-:W-:Y:S01]  /*1a60*/  FADD R42, R19, 1 ;  /* 0x3f800000132a7421 */ /* 0x000fe20000000000 */
[----:B------:R-:W-:Y:S01]  /*1a70*/  FSETP.GT.AND P4, PT, |R52|, 8.50705917302346158658e+37, PT ;  /* 0x7e8000003400780b */ /* 0x000fe20003f84200 */
[----:B------:R0:W1:Y:S01]  /*1a80*/  MUFU.RCP R133, R124 ;  /* 0x0000007c00857308 */ /* 0x0000620000001000 */
[----:B------:R-:W-:Y:S01]  /*1a90*/  FSETP.GEU.AND P0, PT, |R43|, 1.175494350822287508e-38, PT ;  /* 0x008000002b00780b */ /* 0x000fe20003f0e200 */
[----:B------:R-:W-:Y:S01]  /*1aa0*/  @!P5 FMUL R134, R134, 16777216 ;  /* 0x4b8000008686d820 */ /* 0x000fe20000400000 */
[----:B------:R-:W-:Y:S01]  /*1ab0*/  @!P5 FMUL R128, R128, 16777216 ;  /* 0x4b8000008080d820 */ /* 0x000fe20000400000 */
[----:B------:R-:W-:Y:S01]  /*1ac0*/  FMUL R136, R119, 0.25 ;  /* 0x3e80000077887820 */ /* 0x000fe20000400000 */
[----:B------:R-:W-:Y:S01]  /*1ad0*/  FADD R118, R112, -R87 ;  /* 0x8000005770767221 */ /* 0x000fe20000000000 */
[----:B------:R-:W-:Y:S01]  /*1ae0*/  FADD R41, R20, 1 ;  /* 0x3f80000014297421 */ /* 0x000fe20000000000 */
[----:B------:R-:W-:Y:S01]  /*1af0*/  FSETP.GT.AND P5, PT, |R43|, 8.50705917302346158658e+37, PT ;  /* 0x7e8000002b00780b */ /* 0x000fe20003fa4200 */
[----:B------:R-:W-:Y:S01]  /*1b00*/  FADD R121, R109, -R88 ;  /* 0x800000586d797221 */ /* 0x000fe20000000000 */
[----:B0-----:R-:W-:Y:S01]  /*1b10*/  FMUL R124, R43, 0.25 ;  /* 0x3e8000002b7c7820 */ /* 0x001fe20000400000 */
        /* <DEDUP_REMOVED lines=10> */
[----:B------:R-:W-:Y:S01]  /*1bc0*/  FADD R120, R40, -R89 ;  /* 0x8000005928787221 */ /* 0x000fe20000000000 */
[----:B------:R-:W-:Y:S01]  /*1bd0*/  FSETP.GT.AND P3, PT, |R42|, 8.50705917302346158658e+37, PT ;  /* 0x7e8000002a00780b */ /* 0x000fe20003f64200 */
[----:B------:R-:W-:Y:S01]  /*1be0*/  @!P6 FMUL R138, R138, 16777216 ;  /* 0x4b8000008a8ae820 */ /* 0x000fe20000400000 */
[C---:B------:R-:W-:Y:S01]  /*1bf0*/  FSETP.GEU.AND P5, PT, |R41|.reuse, 1.175494350822287508e-38, PT ;  /* 0x008000002900780b */ /* 0x040fe20003fae200 */
[----:B------:R-:W-:Y:S01]  /*1c00*/  @!P6 FMUL R130, R130, 16777216 ;  /* 0x4b8000008282e820 */ /* 0x000fe20000400000 */
[----:B------:R-:W-:Y:S01]  /*1c10*/  FMUL R140, R41, 0.25 ;  /* 0x3e800000298c7820 */ /* 0x000fe20000400000 */
[----:B------:R-:W-:Y:S01]  /*1c20*/  FMUL R142, R121, 0.25 ;  /* 0x3e800000798e7820 */ /* 0x000fe20000400000 */
[----:B------:R-:W-:Y:S01]  /*1c30*/  FSETP.GT.AND P6, PT, |R41|, 8.50705917302346158658e+37, PT ;  /* 0x7e8000002900780b */ /* 0x000fe20003fc4200 */
[----:B------:R-:W-:Y:S01]  /*1c40*/  @!P0 FMUL R124, R124, 16777216 ;  /* 0x4b8000007c7c8820 */ /* 0x000fe20000400000 */
[----:B------:R-:W-:Y:S01]  /*1c50*/  @!P0 FMUL R135, R135, 16777216 ;  /* 0x4b80000087878820 */ /* 0x000fe20000400000 */
[----:B------:R-:W-:Y:S01]  /*1c60*/  FSEL R141, R141, R42, P3 ;  /* 0x0000002a8d8d7208 */ /* 0x000fe20001800000 */
[----:B------:R-:W-:Y:S01]  /*1c70*/  FMUL R149, R36, 0.25 ;  /* 0x3e80000024957820 */ /* 0x000fe20000400000 */
[----:B------:R-:W-:Y:S01]  /*1c80*/  FSEL R136, R143, R118, P3 ;  /* 0x000000768f887208 */ /* 0x000fe20001800000 */
[----:B------:R-:W-:Y:S01]  /*1c90*/  FMUL R151, R120, 0.25 ;  /* 0x3e80000078977820 */ /* 0x000fe20000400000 */
[----:B------:R-:W-:Y:S01]  /*1ca0*/  FADD R37, R22, 1 ;  /* 0x3f80000016257421 */ /* 0x000fe20000000000 */
[----:B------:R-:W-:Y:S01]  /*1cb0*/  FADD R123, R107, -R90 ;  /* 0x8000005a6b7b7221 */ /* 0x000fe20000000000 */
[C---:B------:R-:W-:Y:S01]  /*1cc0*/  FSETP.GT.AND P0, PT, |R36|.reuse, 8.50705917302346158658e+37, PT ;  /* 0x7e8000002400780b */ /* 0x040fe20003f04200 */
[----:B------:R-:W-:Y:S01]  /*1cd0*/  FADD R60, R23, 1 ;  /* 0x3f800000173c7421 */ /* 0x000fe20000000000 */
[----:B------:R-:W-:Y:S01]  /*1ce0*/  FSETP.GEU.AND P3, PT, |R36|, 1.175494350822287508e-38, PT ;  /* 0x008000002400780b */ /* 0x000fe20003f6e200 */
[----:B------:R-:W-:Y:S01]  /*1cf0*/  FADD R122, R50, -R91 ;  /* 0x8000005b327a7221 */ /* 0x000fe20000000000 */
[----:B------:R0:W-:Y:S01]  /*1d00*/  MUFU.RCP R145, R124 ;  /* 0x0000007c00917308 */ /* 0x0001e20000001000 */
[----:B------:R-:W-:Y:S01]  /*1d10*/  FSEL R147, R140, R41, P6 ;  /* 0x000000298c937208 */ /* 0x000fe20003000000 */
[----:B------:R-:W-:Y:S01]  /*1d20*/  @!P4 FMUL R141, R141, 16777216 ;  /* 0x4b8000008d8dc820 */ /* 0x000fe20000400000 */
[----:B------:R-:W-:Y:S01]  /*1d30*/  FSEL R143, R142, R121, P6 ;  /* 0x000000798e8f7208 */ /* 0x000fe20003000000 */
[----:B------:R-:W-:Y:S01]  /*1d40*/  @!P4 FMUL R136, R136, 16777216 ;  /* 0x4b8000008888c820 */ /* 0x000fe20000400000 */
[----:B------:R-:W-:Y:S01]  /*1d50*/  FSEL R146, R149, R36, P0 ;  /* 0x0000002495927208 */ /* 0x000fe20000000000 */
[----:B------:R-:W-:Y:S01]  /*1d60*/  FMUL R149, R60, 0.25 ;  /* 0x3e8000003c957820 */ /* 0x000fe20000400000 */
[----:B------:R-:W-:Y:S01]  /*1d70*/  FSEL R140, R151, R120, P0 ;  /* 0x00000078978c7208 */ /* 0x000fe20000000000 */
[----:B------:R-:W-:Y:S01]  /*1d80*/  FMUL R151, R122, 0.25 ;  /* 0x3e8000007a977820 */ /* 0x000fe20000400000 */
[----:B0-----:R-:W-:Y:S01]  /*1d90*/  FMUL R124, R123, 0.25 ;  /* 0x3e8000007b7c7820 */ /* 0x001fe20000400000 */
[----:B------:R-:W-:Y:S01]  /*1da0*/  FSETP.GT.AND P4, PT, |R37|, 8.50705917302346158658e+37, PT ;  /* 0x7e8000002500780b */ /* 0x000fe20003f84200 */
[----:B------:R-:W-:Y:S01]  /*1db0*/  FADD R63, R24, 1 ;  /* 0x3f800000183f7421 */ /* 0x000fe20000000000 */
[----:B------:R-:W-:Y:S01]  /*1dc0*/  FADD R125, R108, -R92 ;  /* 0x8000005c6c7d7221 */ /* 0x000fe20000000000 */
[----:B------:R-:W-:Y:S01]  /*1dd0*/  FADD R62, R25, 1 ;  /* 0x3f800000193e7421 */ /* 0x000fe20000000000 */
[C---:B------:R-:W-:Y:S01]  /*1de0*/  FSETP.GT.AND P6, PT, |R60|.reuse, 8.50705917302346158658e+37, PT ;  /* 0x7e8000003c00780b */ /* 0x040fe20003fc4200 */
[----:B------:R-:W-:Y:S01]  /*1df0*/  @!P5 FMUL R147, R147, 16777216 ;  /* 0x4b8000009393d820 */ /* 0x000fe20000400000 */
[----:B------:R-:W-:Y:S01]  /*1e00*/  @!P5 FMUL R143, R143, 16777216 ;  /* 0x4b8000008f8fd820 */ /* 0x000fe20000400000 */
[----:B------:R0:W-:Y:S01]  /*1e10*/  MUFU.RCP R142, R141 ;  /* 0x0000008d008e7308 */ /* 0x0001e20000001000 */
[----:B------:R-:W-:Y:S01]  /*1e20*/  FSETP.GEU.AND P5, PT, |R60|, 1.175494350822287508e-38, PT ;  /* 0x008000003c00780b */ /* 0x000fe20003fae200 */
[----:B------:R-:W-:Y:S01]  /*1e30*/  FMUL R150, R37, 0.25 ;  /* 0x3e80000025967820 */ /* 0x000fe20000400000 */
[----:B------:R-:W-:Y:S01]  /*1e40*/  FSEL R148, R149, R60, P6 ;  /* 0x0000003c95947208 */ /* 0x000fe20003000000 */
[----:B------:R-:W-:Y:S01]  /*1e50*/  FMUL R152, R125, 0.25 ;  /* 0x3e8000007d987820 */ /* 0x000fe20000400000 */
[----:B------:R-:W-:Y:S01]  /*1e60*/  FSEL R144, R151, R122, P6 ;  /* 0x0000007a97907208 */ /* 0x000fe20003000000 */
[----:B------:R-:W-:Y:S01]  /*1e70*/  @!P3 FMUL R146, R146, 16777216 ;  /* 0x4b8000009292b820 */ /* 0x000fe20000400000 */
[C---:B------:R-:W-:Y:S01]  /*1e80*/  FSETP.GT.AND P0, PT, |R63|.reuse, 8.50705917302346158658e+37, PT ;  /* 0x7e8000003f00780b */ /* 0x040fe20003f04200 */
[----:B------:R-:W2:Y:S01]  /*1e90*/  MUFU.RCP R132, R132 ;  /* 0x0000008400847308 */ /* 0x000ea20000001000 */
[----:B0-----:R-:W-:Y:S01]  /*1ea0*/  FSEL R141, R124, R123, P4 ;  /* 0x0000007b7c8d7208 */ /* 0x001fe20002000000 */
[C---:B------:R-:W-:Y:S01]  /*1eb0*/  FMUL R124, R63.reuse, 0.25 ;  /* 0x3e8000003f7c7820 */ /* 0x040fe20000400000 */
[----:B------:R-:W-:Y:S01]  /*1ec0*/  FSETP.GEU.AND P6, PT, |R62|, 1.175494350822287508e-38, PT ;  /* 0x008000003e00780b */ /* 0x000fe20003fce200 */
[----:B------:R-:W-:Y:S01]  /*1ed0*/  @!P3 FMUL R140, R140, 16777216 ;  /* 0x4b8000008c8cb820 */ /* 0x000fe20000400000 */
[----:B------:R-:W-:Y:S01]  /*1ee0*/  FSETP.GEU.AND P3, PT, |R63|, 1.175494350822287508e-38, PT ;  /* 0x008000003f00780b */ /* 0x000fe20003f6e200 */
[----:B------:R-:W-:Y:S01]  /*1ef0*/  FMUL R153, R62, 0.25 ;  /* 0x3e8000003e997820 */ /* 0x000fe20000400000 */
[----:B------:R-:W-:Y:S01]  /*1f00*/  FSEL R150, R150, R37, P4 ;  /* 0x0000002596967208 */ /* 0x000fe20002000000 */
[----:B------:R-:W0:Y:S01]  /*1f10*/  MUFU.RCP R137, R137 ;  /* 0x0000008900897308 */ /* 0x000e220000001000 */
[----:B------:R-:W-:Y:S01]  /*1f20*/  FSETP.GT.AND P4, PT, |R62|, 8.50705917302346158658e+37, PT ;  /* 0x7e8000003e00780b */ /* 0x000fe20003f84200 */
[----:B------:R-:W-:Y:S01]  /*1f30*/  @!P5 FMUL R148, R148, 16777216 ;  /* 0x4b8000009494d820 */ /* 0x000fe20000400000 */
[----:B------:R-:W-:Y:S01]  /*1f40*/  FSEL R151, R124, R63, P0 ;  /* 0x0000003f7c977208 */ /* 0x000fe20000000000 */
[----:B-1----:R-:W-:Y:S01]  /*1f50*/  FFMA R124, R133, R127, R80 ;  /* 0x0000007f857c7223 */ /* 0x002fe20000000050 */
[----:B------:R-:W-:Y:S01]  /*1f60*/  FSEL R149, R152, R125, P0 ;  /* 0x0000007d98957208 */ /* 0x000fe20000000000 */
[----:B------:R-:W-:Y:S01]  /*1f70*/  @!P5 FMUL R144, R144, 16777216 ;  /* 0x4b8000009090d820 */ /* 0x000fe20000400000 */
[----:B------:R-:W-:Y:S01]  /*1f80*/  FSETP.GEU.AND P0, PT, |R37|, 1.175494350822287508e-38, PT ;  /* 0x008000002500780b */ /* 0x000fe20003f0e200 */
[----:B------:R-:W1:Y:S01]  /*1f90*/  MUFU.RCP R146, R146 ;  /* 0x0000009200927308 */ /* 0x000e620000001000 */
[----:B------:R-:W-:Y:S01]  /*1fa0*/  FSEL R153, R153, R62, P4 ;  /* 0x0000003e99997208 */ /* 0x000fe20002000000 */
[----:B--2---:R-:W-:Y:S01]  /*1fb0*/  FFMA R126, R132, R126, R81 ;  /* 0x0000007e847e7223 */ /* 0x004fe20000000051 */
[----:B------:R-:W-:Y:S01]  /*1fc0*/  FADD R132, R51, -R94 ;  /* 0x8000005e33847221 */ /* 0x000fe20000000000 */
[----:B------:R-:W-:Y:S01]  /*1fd0*/  @!P3 FMUL R151, R151, 16777216 ;  /* 0x4b8000009797b820 */ /* 0x000fe20000400000 */
[----:B------:R-:W-:Y:S01]  /*1fe0*/  @!P3 FMUL R149, R149, 16777216 ;  /* 0x4b8000009595b820 */ /* 0x000fe20000400000 */
[----:B------:R-:W-:Y:S01]  /*1ff0*/  @!P6 FMUL R153, R153, 16777216 ;  /* 0x4b8000009999e820 */ /* 0x000fe20000400000 */
[----:B------:R-:W-:Y:S01]  /*2000*/  FMUL R155, R132, 0.25 ;  /* 0x3e800000849b7820 */ /* 0x000fe20000400000 */
[----:B------:R-:W2:Y:S01]  /*2010*/  MUFU.RCP R134, R134 ;  /* 0x0000008600867308 */ /* 0x000ea20000001000 */
[----:B0-----:R-:W-:Y:S01]  /*2020*/  FFMA R127, R137, R129, R82 ;  /* 0x00000081897f7223 */ /* 0x001fe20000000052 */
[----:B------:R-:W-:Y:S01]  /*2030*/  FFMA R136, R142, R136, R87 ;  /* 0x000000888e887223 */ /* 0x000fe20000000057 */
[----:B------:R-:W-:Y:S01]  /*2040*/  FADD R38, R38, -R126 ;  /* 0x8000007e26267221 */ /* 0x000fe20000000000 */
[----:B------:R-:W-:Y:S01]  /*2050*/  @!P0 FMUL R150, R150, 16777216 ;  /* 0x4b80000096968820 */ /* 0x000fe20000400000 */
[----:B------:R-:W-:Y:S01]  /*2060*/  FSEL R155, R155, R132, P4 ;  /* 0x000000849b9b7208 */ /* 0x000fe20002000000 */
[----:B------:R-:W-:Y:S01]  /*2070*/  @!P0 FMUL R141, R141, 16777216 ;  /* 0x4b8000008d8d8820 */ /* 0x000fe20000400000 */
[----:B------:R-:W-:Y:S01]  /*2080*/  FADD R45, R45, -R127 ;  /* 0x8000007f2d2d7221 */ /* 0x000fe20000000000 */
[----:B------:R-:W0:Y:S01]  /*2090*/  MUFU.RCP R138, R138 ;  /* 0x0000008a008a7308 */ /* 0x000e220000001000 */
[----:B-1----:R-:W-:Y:S01]  /*20a0*/  FFMA R140, R146, R140, R89 ;  /* 0x0000008c928c7223 */ /* 0x002fe20000000059 */
[----:B------:R-:W-:Y:S01]  /*20b0*/  @!P6 FMUL R155, R155, 16777216 ;  /* 0x4b8000009b9be820 */ /* 0x000fe20000400000 */
[----:B------:R-:W-:Y:S01]  /*20c0*/  FADD R39, R39, -R124 ;  /* 0x8000007c27277221 */ /* 0x000fe20000000000 */
[----:B------:R-:W-:Y:S01]  /*20d0*/  FFMA R115, R115, R45, R30 ;  /* 0x0000002d73737223 */ /* 0x000fe2000000001e */
[----:B------:R-:W-:Y:S01]  /*20e0*/  FADD R40, R40, -R140 ;  /* 0x8000008c28287221 */ /* 0x000fe20000000000 */
[----:B------:R-:W-:Y:S01]  /*20f0*/  FFMA R106, R106, R38, R29 ;  /* 0x000000266a6a7223 */ /* 0x000fe2000000001d */
[----:B------:R-:W-:Y:S01]  /*2100*/  FFMA R113, R113, R39, R28 ;  /* 0x0000002771717223 */ /* 0x000fe2000000001c */
[----:B------:R-:W1:Y:S01]  /*2110*/  MUFU.RCP R148, R148 ;  /* 0x0000009400947308 */ /* 0x000e620000001000 */
[----:B--2---:R-:W-:Y:S01]  /*2120*/  FFMA R128, R134, R128, R83 ;  /* 0x0000008086807223 */ /* 0x004fe20000000053 */
[----:B------:R-:W-:-:S03]  /*2130*/  FFMA R120, R120, R40, R73 ;  /* 0x0000002878787223 */ /* 0x000fc60000000049 */
[----:B------:R-:W-:-:S03]  /*2140*/  FADD R44, R44, -R128 ;  /* 0x800000802c2c7221 */ /* 0x000fc60000000000 */
[----:B------:R-:W2:Y:S01]  /*2150*/  MUFU.RCP R133, R153 ;  /* 0x0000009900857308 */ /* 0x000ea20000001000 */
[----:B0-----:R-:W-:Y:S01]  /*2160*/  FFMA R130, R138, R130, R85 ;  /* 0x000000828a827223 */ /* 0x001fe20000000055 */
[----:B------:R-:W-:Y:S01]  /*2170*/  FFMA R114, R114, R44, R31 ;  /* 0x0000002c72727223 */ /* 0x000fe2000000001f */
[----:B------:R-:W-:Y:S02]  /*2180*/  FADD R44, R49, -R64 ;  /* 0x80000040312c7221 */ /* 0x000fe40000000000 */
[----:B------:R-:W-:Y:S02]  /*2190*/  FADD R40, R46, -R130 ;  /* 0x800000822e287221 */ /* 0x000fe40000000000 */
[----:B------:R-:W-:Y:S01]  /*21a0*/  FFMA R67, R67, R44, R26 ;  /* 0x0000002c43437223 */ /* 0x000fe2000000001a */
[----:B------:R-:W0:Y:S01]  /*21b0*/  MUFU.RCP R139, R139 ;  /* 0x0000008b008b7308 */ /* 0x000e220000001000 */
[----:B-1----:R-:W-:Y:S01]  /*21c0*/  FFMA R144, R148, R144, R91 ;  /* 0x0000009094907223 */ /* 0x002fe2000000005b */
[----:B------:R-:W-:Y:S01]  /*21d0*/  FFMA R116, R116, R40, R69 ;  /* 0x0000002874747223 */ /* 0x000fe20000000045 */
[----:B------:R-:W-:-:S02]  /*21e0*/  FADD R40, R48, -R65 ;  /* 0x8000004130287221 */ /* 0x000fc40000000000 */
[----:B------:R-:W-:Y:S02]  /*21f0*/  FADD R50, R50, -R144 ;  /* 0x8000009032327221 */ /* 0x000fe40000000000 */
        /* <DEDUP_REMOVED lines=8> */
[----:B------:R-:W-:Y:S01]  /*2280*/  FFMA R132, R132, R51, R77 ;  /* 0x0000003384847223 */ /* 0x000fe2000000004d */
[----:B------:R-:W-:Y:S01]  /*2290*/  FADD R51, R112, -R136 ;  /* 0x8000008870337221 */ /* 0x000fe20000000000 */
[----:B------:R-:W-:Y:S01]  /*22a0*/  FADD R46, R47, -R129 ;  /* 0x800000812f2e7221 */ /* 0x000fe20000000000 */
[----:B------:R-:W-:Y:S02]  /*22b0*/  FADD R61, R61, -R131 ;  /* 0x800000833d3d7221 */ /* 0x000fe40000000000 */
[----:B------:R-:W0:Y:S01]  /*22c0*/  MUFU.RCP R137, R150 ;  /* 0x0000009600897308 */ /* 0x000e220000001000 */
[----:B-1----:R-:W-:Y:S01]  /*22d0*/  FFMA R143, R147, R143, R88 ;  /* 0x0000008f938f7223 */ /* 0x002fe20000000058 */
[----:B------:R-:W-:Y:S01]  /*22e0*/  FFMA R118, R118, R51, R71 ;  /* 0x0000003376767223 */ /* 0x000fe20000000047 */
[----:B------:R-:W-:Y:S01]  /*22f0*/  FFMA R119, R119, R61, R70 ;  /* 0x0000003d77777223 */ /* 0x000fe20000000046 */
[----:B------:R-:W-:Y:S01]  /*2300*/  FFMA R117, R117, R46, R68 ;  /* 0x0000002e75757223 */ /* 0x000fe20000000044 */
[----:B------:R-:W-:Y:S01]  /*2310*/  FADD R50, R109, -R143 ;  /* 0x8000008f6d327221 */ /* 0x000fe20000000000 */
[----:B--2---:R-:W-:-:S03]  /*2320*/  FFMA R149, R151, R149, R92 ;  /* 0x0000009597957223 */ /* 0x004fc6000000005c */
[----:B------:R-:W-:Y:S01]  /*2330*/  FFMA R121, R121, R50, R72 ;  /* 0x0000003279797223 */ /* 0x000fe20000000048 */
[----:B------:R-:W-:Y:S01]  /*2340*/  FADD R108, R108, -R149 ;  /* 0x800000956c6c7221 */ /* 0x000fe20000000000 */
[----:B0-----:R-:W-:-:S03]  /*2350*/  FFMA R141, R137, R141, R90 ;  /* 0x0000008d898d7223 */ /* 0x001fc6000000005a */
[----:B------:R-:W-:Y:S01]  /*2360*/  FFMA R125, R125, R108, R76 ;  /* 0x0000006c7d7d7223 */ /* 0x000fe2000000004c */
[----:B------:R-:W-:-:S04]  /*2370*/  FADD R107, R107, -R141 ;  /* 0x8000008d6b6b7221 */ /* 0x000fc80000000000 */
[----:B------:R-:W-:Y:S01]  /*2380*/  FFMA R123, R123, R107, R74 ;  /* 0x0000006b7b7b7223 */ /* 0x000fe2000000004a */
.L_x_0:
[----:B------:R-:W-:Y:S01]  /*2390*/  UIADD3 UR4, UP0, UR4, 0x200, URZ ;  /* 0x0000020004047890 */ /* 0x000fe2000ff1e03f */
[----:B------:R-:W-:Y:S01]  /*23a0*/  IADD3 R6, P0, R6, 0x400, RZ ;  /* 0x0000040006067810 */ /* 0x000fe20007f1e0ff */
[----:B------:R0:W-:Y:S01]  /*23b0*/  @!P2 STG.E.128 [R110.64], R32 ;  /* 0x000000206e00a986 */ /* 0x0001e2000c101d06 */
[----:B------:R-:W-:Y:S01]  /*23c0*/  IADD3 R2, P3, R2, 0x400, RZ ;  /* 0x0000040002027810 */ /* 0x000fe20007f7e0ff */
[----:B------:R-:W-:Y:S01]  /*23d0*/  UIADD3.X UR5, URZ, UR5, URZ, UP0, !UPT ;  /* 0x000000053f057290 */ /* 0x000fe200087fe43f */
[----:B------:R-:W-:Y:S01]  /*23e0*/  IADD3 R4, P4, R4, 0x400, RZ ;  /* 0x0000040004047810 */ /* 0x000fe20007f9e0ff */
[----:B------:R-:W-:Y:S01]  /*23f0*/  UISETP.GE.U32.AND UP0, UPT, UR4, 0xa00, UPT ;  /* 0x00000a000400788c */ /* 0x000fe2000bf06070 */
[----:B------:R-:W-:Y:S01]  /*2400*/  FSEL R78, R64, R78, !P2 ;  /* 0x0000004e404e7208 */ /* 0x000fe20005000000 */
[----:B------:R-:W-:Y:S01]  /*2410*/  IMAD.X R9, RZ, RZ, R9, P0 ;  /* 0x000000ffff097224 */ /* 0x000fe200000e0609 */
[----:B------:R-:W-:Y:S01]  /*2420*/  FSEL R79, R65, R79, !P2 ;  /* 0x0000004f414f7208 */ /* 0x000fe20005000000 */
[----:B------:R-:W-:Y:S01]  /*2430*/  UISETP.GE.U32.AND.EX UP0, UPT, UR5, URZ, UPT, UP0 ;  /* 0x0000003f0500728c */ /* 0x000fe2000bf06100 */
[----:B------:R-:W-:Y:S01]  /*2440*/  FSEL R80, R124, R80, !P2 ;  /* 0x000000507c507208 */ /* 0x000fe20005000000 */
[----:B------:R-:W-:Y:S01]  /*2450*/  IMAD.X R5, RZ, RZ, R5, P3 ;  /* 0x000000ffff057224 */ /* 0x000fe200018e0605 */
[----:B------:R-:W-:Y:S01]  /*2460*/  FSEL R81, R126, R81, !P2 ;  /* 0x000000517e517208 */ /* 0x000fe20005000000 */
[----:B------:R-:W-:Y:S01]  /*2470*/  IMAD.X R7, RZ, RZ, R7, P4 ;  /* 0x000000ffff077224 */ /* 0x000fe200020e0607 */
[----:B------:R-:W-:-:S02]  /*2480*/  FSEL R82, R127, R82, !P2 ;  /* 0x000000527f527208 */ /* 0x000fc40005000000 */
[----:B------:R-:W-:Y:S02]  /*2490*/  PLOP3.LUT P5, PT, PT, PT, UP0, 0x80, 0x0 ;  /* 0x000000000000781c */ /* 0x000fe40003faf008 */
[----:B------:R-:W-:Y:S02]  /*24a0*/  FSEL R83, R128, R83, !P2 ;  /* 0x0000005380537208 */ /* 0x000fe40005000000 */
[----:B------:R-:W-:Y:S02]  /*24b0*/  FSEL R84, R129, R84, !P2 ;  /* 0x0000005481547208 */ /* 0x000fe40005000000 */
[----:B------:R-:W-:Y:S02]  /*24c0*/  FSEL R85, R130, R85, !P2 ;  /* 0x0000005582557208 */ /* 0x000fe40005000000 */
[----:B------:R-:W-:Y:S02]  /*24d0*/  FSEL R86, R131, R86, !P2 ;  /* 0x0000005683567208 */ /* 0x000fe40005000000 */
[----:B------:R-:W-:-:S02]  /*24e0*/  FSEL R87, R136, R87, !P2 ;  /* 0x0000005788577208 */ /* 0x000fc40005000000 */
[----:B------:R-:W-:Y:S02]  /*24f0*/  FSEL R88, R143, R88, !P2 ;  /* 0x000000588f587208 */ /* 0x000fe40005000000 */
        /* <DEDUP_REMOVED lines=36> */
[----:B------:R-:W-:Y:S01]  /*2740*/  FSEL R25, R62, R25, !P2 ;  /* 0x000000193e197208 */ /* 0x000fe20005000000 */
[----:B0-----:R-:W-:Y:S01]  /*2750*/  @P5 CALL.REL.NOINC `(.L_x_1) ;  /* 0x0000001000005944 */ /* 0x001fe20003c00000 */
[----:B------:R-:W-:Y:S05]  /*2760*/  BRA `(.L_x_2) ;  /* 0xffffde6000007947 */ /* 0x000fea000383ffff */
.L_x_1:
[----:B------:R-:W-:Y:S01]  /*2770*/  FADD R33, R10, R11 ;  /* 0x0000000b0a217221 */ /* 0x000fe20000000000 */
[----:B------:R-:W-:Y:S01]  /*2780*/  FMUL R2, R11, 0.25 ;  /* 0x3e8000000b027820 */ /* 0x000fe20000400000 */
[----:B------:R-:W-:Y:S01]  /*2790*/  FADD R79, -R78, R79 ;  /* 0x0000004f4e4f7221 */ /* 0x000fe20000000100 */
[----:B------:R-:W-:Y:S01]  /*27a0*/  FADD R35, R26, R27 ;  /* 0x0000001b1a237221 */ /* 0x000fe20000000000 */
[----:B------:R-:W-:Y:S01]  /*27b0*/  FADD R27, R18, R19 ;  /* 0x00000013121b7221 */ /* 0x000fe20000000000 */
[----:B------:R-:W-:Y:S01]  /*27c0*/  FSETP.GT.AND P3, PT, |R33|, 8.50705917302346158658e+37, PT ;  /* 0x7e8000002100780b */ /* 0x000fe20003f64200 */
[----:B------:R-:W-:Y:S01]  /*27d0*/  FMUL R5, R79, R79 ;  /* 0x0000004f4f057220 */ /* 0x000fe20000400000 */
[C---:B------:R-:W-:Y:S01]  /*27e0*/  FSETP.GEU.AND P0, PT, |R33|.reuse, 1.175494350822287508e-38, PT ;  /* 0x008000002100780b */ /* 0x040fe20003f0e200 */
[----:B------:R-:W-:Y:S01]  /*27f0*/  FADD R32, R12, R33 ;  /* 0x000000210c207221 */ /* 0x000fe20000000000 */
[----:B------:R-:W-:Y:S01]  /*2800*/  FSEL R11, R2, R11, P3 ;  /* 0x0000000b020b7208 */ /* 0x000fe20001800000 */
[----:B------:R-:W-:Y:S01]  /*2810*/  FMUL R2, R33, 0.25 ;  /* 0x3e80000021027820 */ /* 0x000fe20000400000 */
[----:B------:R-:W-:Y:S01]  /*2820*/  FMUL R34, R10, R5 ;  /* 0x000000050a227220 */ /* 0x000fe20000400000 */
[----:B------:R-:W-:Y:S01]  /*2830*/  FMUL R26, R19, 0.25 ;  /* 0x3e800000131a7820 */ /* 0x000fe20000400000 */
[----:B------:R-:W-:Y:S01]  /*2840*/  FADD R87, -R86, R87 ;  /* 0x0000005756577221 */ /* 0x000fe20000000100 */
[C---:B------:R-:W-:Y:S01]  /*2850*/  FADD R5, R13.reuse, R32 ;  /* 0x000000200d057221 */ /* 0x040fe20000000000 */
[----:B------:R-:W-:Y:S01]  /*2860*/  FSEL R10, R2, R33, P3 ;  /* 0x00000021020a7208 */ /* 0x000fe20001800000 */
[----:B------:R-:W-:Y:S01]  /*2870*/  FMUL R36, R13, 0.25 ;  /* 0x3e8000000d247820 */ /* 0x000fe20000400000 */
[----:B------:R-:W-:Y:S01]  /*2880*/  FSETP.GT.AND P6, PT, |R27|, 8.50705917302346158658e+37, PT ;  /* 0x7e8000001b00780b */ /* 0x000fe20003fc4200 */
[----:B------:R-:W-:Y:S01]  /*2890*/  FMUL R37, R87, R87 ;  /* 0x0000005757257220 */ /* 0x000fe20000400000 */
[----:B------:R-:W-:Y:S01]  /*28a0*/  FMUL R38, R27, 0.25 ;  /* 0x3e8000001b267820 */ /* 0x000fe20000400000 */
[----:B------:R-:W-:Y:S01]  /*28b0*/  @!P0 FMUL R10, R10, 16777216 ;  /* 0x4b8000000a0a8820 */ /* 0x000fe20000400000 */
[----:B------:R-:W-:Y:S01]  /*28c0*/  FSEL R41, R26, R19, P6 ;  /* 0x000000131a297208 */ /* 0x000fe20003000000 */
[----:B------:R-:W-:Y:S01]  /*28d0*/  FMUL R9, R32, 0.25 ;  /* 0x3e80000020097820 */ /* 0x000fe20000400000 */
[----:B------:R-:W-:Y:S01]  /*28e0*/  FSETP.GT.AND P3, PT, |R5|, 8.50705917302346158658e+37, PT ;  /* 0x7e8000000500780b */ /* 0x000fe20003f64200 */
[----:B------:R-:W-:Y:S01]  /*28f0*/  FADD R26, R20, R27 ;  /* 0x0000001b141a7221 */ /* 0x000fe20000000000 */
[----:B------:R-:W-:Y:S01]  /*2900*/  FSETP.GEU.AND P4, PT, |R27|, 1.175494350822287508e-38, PT ;  /* 0x008000001b00780b */ /* 0x000fe20003f8e200 */
[----:B------:R-:W0:Y:S01]  /*2910*/  MUFU.RCP R10, R10 ;  /* 0x0000000a000a7308 */ /* 0x000e220000001000 */
[----:B------:R-:W-:Y:S01]  /*2920*/  FSETP.GT.AND P5, PT, |R32|, 8.50705917302346158658e+37, PT ;  /* 0x7e8000002000780b */ /* 0x000fe20003fa4200 */
[----:B------:R-:W-:Y:S01]  /*2930*/  @!P0 FMUL R11, R11, 16777216 ;  /* 0x4b8000000b0b8820 */ /* 0x000fe20000400000 */
[----:B------:R-:W-:Y:S01]  /*2940*/  FMUL R40, R18, R37 ;  /* 0x0000002512287220 */ /* 0x000fe20000400000 */
[----:B------:R-:W-:Y:S01]  /*2950*/  FSETP.GEU.AND P0, PT, |R32|, 1.175494350822287508e-38, PT ;  /* 0x008000002000780b */ /* 0x000fe20003f0e200 */
[----:B------:R-:W-:Y:S01]  /*2960*/  FMUL R19, R12, 0.25 ;  /* 0x3e8000000c137820 */ /* 0x000fe20000400000 */
[----:B------:R-:W-:Y:S01]  /*2970*/  FSEL R37, R36, R13, P3 ;  /* 0x0000000d24257208 */ /* 0x000fe20001800000 */
[----:B------:R-:W-:Y:S01]  /*2980*/  FMUL R39, R20, 0.25 ;  /* 0x3e80000014277820 */ /* 0x000fe20000400000 */
[----:B------:R-:W-:Y:S01]  /*2990*/  FSEL R38, R38, R27, P6 ;  /* 0x0000001b26267208 */ /* 0x000fe20003000000 */
[C---:B------:R-:W-:Y:S01]  /*29a0*/  FMUL R43, R26.reuse, 0.25 ;  /* 0x3e8000001a2b7820 */ /* 0x040fe20000400000 */
[----:B------:R-:W-:Y:S01]  /*29b0*/  FSEL R13, R9, R32, P5 ;  /* 0x00000020090d7208 */ /* 0x000fe20002800000 */
[----:B------:R-:W-:Y:S01]  /*29c0*/  FADD R9, R21, R26 ;  /* 0x0000001a15097221 */ /* 0x000fe20000000000 */
[----:B------:R-:W-:Y:S01]  /*29d0*/  FSETP.GT.AND P6, PT, |R26|, 8.50705917302346158658e+37, PT ;  /* 0x7e8000001a00780b */ /* 0x000fe20003fc4200 */
[----:B------:R-:W-:Y:S01]  /*29e0*/  FADD R2, R14, R5 ;  /* 0x000000050e027221 */ /* 0x000fe20000000000 */
[----:B------:R-:W-:Y:S01]  /*29f0*/  FSEL R19, R19, R12, P5 ;  /* 0x0000000c13137208 */ /* 0x000fe20002800000 */
[----:B------:R-:W-:Y:S01]  /*2a00*/  FMUL R12, R21, 0.25 ;  /* 0x3e800000150c7820 */ /* 0x000fe20000400000 */
[----:B------:R-:W-:Y:S01]  /*2a10*/  FSEL R42, R39, R20, P6 ;  /* 0x00000014272a7208 */ /* 0x000fe20003000000 */
[----:B------:R-:W-:Y:S01]  /*2a20*/  @!P4 FMUL R38, R38, 16777216 ;  /* 0x4b8000002626c820 */ /* 0x000fe20000400000 */
[----:B------:R-:W-:Y:S01]  /*2a30*/  FSEL R43, R43, R26, P6 ;  /* 0x0000001a2b2b7208 */ /* 0x000fe20003000000 */
[----:B------:R-:W-:Y:S01]  /*2a40*/  @!P4 FMUL R41, R41, 16777216 ;  /* 0x4b8000002929c820 */ /* 0x000fe20000400000 */
[----:B------:R-:W-:Y:S01]  /*2a50*/  FSETP.GT.AND P6, PT, |R9|, 8.50705917302346158658e+37, PT ;  /* 0x7e8000000900780b */ /* 0x000fe20003fc4200 */
[----:B------:R-:W-:Y:S01]  /*2a60*/  FMUL R39, R14, 0.25 ;  /* 0x3e8000000e277820 */ /* 0x000fe20000400000 */
[----:B------:R-:W-:Y:S01]  /*2a70*/  FSETP.GEU.AND P4, PT, |R5|, 1.175494350822287508e-38, PT ;  /* 0x008000000500780b */ /* 0x000fe20003f8e200 */
[----:B------:R-:W-:Y:S01]  /*2a80*/  @!P0 FMUL R13, R13, 16777216 ;  /* 0x4b8000000d0d8820 */ /* 0x000fe20000400000 */
[----:B------:R-:W-:Y:S01]  /*2a90*/  FSEL R45, R12, R21, P6 ;  /* 0x000000150c2d7208 */ /* 0x000fe20003000000 */
[----:B------:R-:W-:Y:S01]  /*2aa0*/  @!P0 FMUL R19, R19, 16777216 ;  /* 0x4b80000013138820 */ /* 0x000fe20000400000 */
[----:B------:R-:W-:Y:S01]  /*2ab0*/  FMUL R18, R5, 0.25 ;  /* 0x3e80000005127820 */ /* 0x000fe20000400000 */
[----:B0-----:R-:W-:Y:S01]  /*2ac0*/  FMUL R12, R10, R11 ;  /* 0x0000000b0a0c7220 */ /* 0x001fe20000400000 */
[----:B------:R-:W-:Y:S01]  /*2ad0*/  FSETP.GEU.AND P5, PT, |R26|, 1.175494350822287508e-38, PT ;  /* 0x008000001a00780b */ /* 0x000fe20003fae200 */
[----:B------:R-:W-:Y:S01]  /*2ae0*/  FADD R10, R22, R9 ;  /* 0x00000009160a7221 */ /* 0x000fe20000000000 */
[----:B------:R-:W-:Y:S01]  /*2af0*/  FSETP.GT.AND P0, PT, |R2|, 8.50705917302346158658e+37, PT ;  /* 0x7e8000000200780b */ /* 0x000fe20003f04200 */
[----:B------:R-:W0:Y:S01]  /*2b00*/  MUFU.RCP R38, R38 ;  /* 0x0000002600267308 */ /* 0x000e220000001000 */
[----:B------:R-:W-:Y:S01]  /*2b10*/  FMUL R11, R22, 0.25 ;  /* 0x3e800000160b7820 */ /* 0x000fe20000400000 */
[----:B------:R-:W-:Y:S01]  /*2b20*/  FSEL R18, R18, R5, P3 ;  /* 0x0000000512127208 */ /* 0x000fe20001800000 */
[----:B------:R-:W-:Y:S01]  /*2b30*/  FMUL R21, R2, 0.25 ;  /* 0x3e80000002157820 */ /* 0x000fe20000400000 */
[----:B------:R-:W-:Y:S01]  /*2b40*/  FSEL R20, R39, R14, P0 ;  /* 0x0000000e27147208 */ /* 0x000fe20000000000 */
[----:B------:R-:W-:Y:S01]  /*2b50*/  @!P4 FMUL R37, R37, 16777216 ;  /* 0x4b8000002525c820 */ /* 0x000fe20000400000 */
[----:B------:R-:W-:Y:S01]  /*2b60*/  FSETP.GT.AND P3, PT, |R10|, 8.50705917302346158658e+37, PT ;  /* 0x7e8000000a00780b */ /* 0x000fe20003f64200 */
[----:B------:R-:W-:Y:S01]  /*2b70*/  @!P4 FMUL R18, R18, 16777216 ;  /* 0x4b8000001212c820 */ /* 0x000fe20000400000 */
[----:B------:R1:W2:Y:S01]  /*2b80*/  MUFU.RCP R14, R13 ;  /* 0x0000000d000e7308 */ /* 0x0002a20000001000 */
[----:B------:R-:W-:Y:S01]  /*2b90*/  FSEL R21, R21, R2, P0 ;  /* 0x0000000215157208 */ /* 0x000fe20000000000 */
[----:B------:R-:W-:Y:S01]  /*2ba0*/  @!P5 FMUL R43, R43, 16777216 ;  /* 0x4b8000002b2bd820 */ /* 0x000fe20000400000 */
[----:B------:R-:W-:Y:S01]  /*2bb0*/  FSEL R44, R11, R22, P3 ;  /* 0x000000160b2c7208 */ /* 0x000fe20001800000 */
[----:B------:R-:W-:Y:S01]  /*2bc0*/  FMUL R22, R15, 0.25 ;  /* 0x3e8000000f167820 */ /* 0x000fe20000400000 */
[----:B------:R-:W-:Y:S01]  /*2bd0*/  @!P5 FMUL R42, R42, 16777216 ;  /* 0x4b8000002a2ad820 */ /* 0x000fe20000400000 */
[----:B------:R-:W-:Y:S01]  /*2be0*/  FSETP.NEU.AND P5, PT, R33, RZ, PT ;  /* 0x000000ff2100720b */ /* 0x000fe20003fad000 */
[C---:B------:R-:W-:Y:S01]  /*2bf0*/  FMUL R36, R9.reuse, 0.25 ;  /* 0x3e80000009247820 */ /* 0x040fe20000400000 */
[----:B------:R-:W-:Y:S01]  /*2c00*/  FSETP.GEU.AND P4, PT, |R9|, 1.175494350822287508e-38, PT ;  /* 0x008000000900780b */ /* 0x000fe20003f8e200 */
[----:B-1----:R-:W-:Y:S01]  /*2c10*/  FADD R13, R15, R2 ;  /* 0x000000020f0d7221 */ /* 0x002fe20000000000 */
[----:B------:R-:W1:Y:S01]  /*2c20*/  MUFU.RCP R18, R18 ;  /* 0x0000001200127308 */ /* 0x000e620000001000 */
[----:B------:R-:W-:Y:S01]  /*2c30*/  FSEL R12, R12, RZ, P5 ;  /* 0x000000ff0c0c7208 */ /* 0x000fe20002800000 */
[----:B------:R-:W-:Y:S01]  /*2c40*/  FADD R11, R23, R10 ;  /* 0x0000000a170b7221 */ /* 0x000fe20000000000 */
[----:B0-----:R-:W-:Y:S01]  /*2c50*/  FMUL R38, R38, R41 ;  /* 0x0000002926267220 */ /* 0x001fe20000400000 */
[----:B------:R-:W-:Y:S01]  /*2c60*/  FSETP.GT.AND P0, PT, |R13|, 8.50705917302346158658e+37, PT ;  /* 0x7e8000000d00780b */ /* 0x000fe20003f04200 */
[----:B------:R-:W-:Y:S01]  /*2c70*/  FMUL R46, R23, 0.25 ;  /* 0x3e800000172e7820 */ /* 0x000fe20000400000 */
[----:B------:R-:W-:Y:S01]  /*2c80*/  FSEL R36, R36, R9, P6 ;  /* 0x0000000924247208 */ /* 0x000fe20003000000 */
[----:B------:R-:W-:Y:S01]  /*2c90*/  FFMA R79, R79, R12, R78 ;  /* 0x0000000c4f4f7223 */ /* 0x000fe2000000004e */
[----:B------:R-:W-:Y:S01]  /*2ca0*/  FSEL R39, R22, R15, P0 ;  /* 0x0000000f16277208 */ /* 0x000fe20000000000 */
[----:B------:R-:W-:Y:S01]  /*2cb0*/  FMUL R15, R10, 0.25 ;  /* 0x3e8000000a0f7820 */ /* 0x000fe20000400000 */
[----:B------:R-:W-:Y:S01]  /*2cc0*/  FFMA R35, R12, R34, R35 ;  /* 0x000000220c237223 */ /* 0x000fe20000000023 */
[----:B------:R-:W-:Y:S01]  /*2cd0*/  FSETP.GT.AND P5, PT, |R11|, 8.50705917302346158658e+37, PT ;  /* 0x7e8000000b00780b */ /* 0x000fe20003fa4200 */
[----:B------:R-:W-:Y:S01]  /*2ce0*/  FADD R12, R16, R13 ;  /* 0x0000000d100c7221 */ /* 0x000fe20000000000 */
[----:B------:R-:W-:Y:S01]  /*2cf0*/  FSETP.GEU.AND P6, PT, |R2|, 1.175494350822287508e-38, PT ;  /* 0x008000000200780b */ /* 0x000fe20003fce200 */
[----:B--2---:R-:W-:Y:S01]  /*2d00*/  FMUL R19, R14, R19 ;  /* 0x000000130e137220 */ /* 0x004fe20000400000 */
[----:B------:R-:W-:Y:S01]  /*2d10*/  FSEL R41, R15, R10, P3 ;  /* 0x0000000a0f297208 */ /* 0x000fe20001800000 */
[----:B------:R-:W-:Y:S01]  /*2d20*/  @!P4 FMUL R36, R36, 16777216 ;  /* 0x4b8000002424c820 */ /* 0x000fe20000400000 */
[----:B------:R-:W-:Y:S01]  /*2d30*/  FSETP.NEU.AND P3, PT, R27, RZ, PT ;  /* 0x000000ff1b00720b */ /* 0x000fe20003f6d000 */
[----:B------:R-:W-:Y:S01]  /*2d40*/  @!P4 FMUL R45, R45, 16777216 ;  /* 0x4b8000002d2dc820 */ /* 0x000fe20000400000 */
[----:B------:R-:W-:Y:S01]  /*2d50*/  FSEL R47, R46, R23, P5 ;  /* 0x000000172e2f7208 */ /* 0x000fe20002800000 */
[----:B------:R-:W-:Y:S01]  /*2d60*/  FMUL R15, R16, 0.25 ;  /* 0x3e800000100f7820 */ /* 0x000fe20000400000 */
[----:B------:R-:W-:Y:S01]  /*2d70*/  FSEL R38, R38, RZ, P3 ;  /* 0x000000ff26267208 */ /* 0x000fe20001800000 */
[----:B------:R-:W-:Y:S01]  /*2d80*/  FMUL R14, R13, 0.25 ;  /* 0x3e8000000d0e7820 */ /* 0x000fe20000400000 */
[----:B------:R-:W-:Y:S01]  /*2d90*/  FSETP.GEU.AND P3, PT, |R10|, 1.175494350822287508e-38, PT ;  /* 0x008000000a00780b */ /* 0x000fe20003f6e200 */
[C---:B------:R-:W-:Y:S01]  /*2da0*/  FMUL R23, R12.reuse, 0.25 ;  /* 0x3e8000000c177820 */ /* 0x040fe20000400000 */
[----:B------:R-:W-:Y:S01]  /*2db0*/  FSETP.GT.AND P4, PT, |R12|, 8.50705917302346158658e+37, PT ;  /* 0x7e8000000c00780b */ /* 0x000fe20003f84200 */
[----:B-1----:R-:W-:Y:S01]  /*2dc0*/  FMUL R37, R18, R37 ;  /* 0x0000002512257220 */ /* 0x002fe20000400000 */
[----:B------:R-:W-:Y:S01]  /*2dd0*/  FSEL R18, R14, R13, P0 ;  /* 0x0000000d0e127208 */ /* 0x000fe20000000000 */
[----:B------:R-:W-:Y:S01]  /*2de0*/  FADD R14, R24, R11 ;  /* 0x0000000b180e7221 */ /* 0x000fe20000000000 */
[----:B------:R-:W-:Y:S01]  /*2df0*/  FSEL R22, R15, R16, P4 ;  /* 0x000000100f167208 */ /* 0x000fe20002000000 */
[----:B------:R-:W-:Y:S01]  /*2e00*/  FMUL R16, R11, 0.25 ;  /* 0x3e8000000b107820 */ /* 0x000fe20000400000 */
[----:B------:R-:W-:Y:S01]  /*2e10*/  FSEL R23, R23, R12, P4 ;  /* 0x0000000c17177208 */ /* 0x000fe20002000000 */
[----:B------:R-:W-:Y:S01]  /*2e20*/  FADD R71, R70, R71 ;  /* 0x0000004746477221 */ /* 0x000fe20000000000 */
[----:B------:R-:W-:Y:S01]  /*2e30*/  FSETP.GEU.AND P4, PT, |R12|, 1.175494350822287508e-38, PT ;  /* 0x008000000c00780b */ /* 0x000fe20003f8e200 */
[----:B------:R-:W-:Y:S01]  /*2e40*/  FMUL R15, R24, 0.25 ;  /* 0x3e800000180f7820 */ /* 0x000fe20000400000 */
[----:B------:R-:W-:Y:S01]  /*2e50*/  FSEL R34, R16, R11, P5 ;  /* 0x0000000b10227208 */ /* 0x000fe20002800000 */
[----:B------:R-:W-:Y:S01]  /*2e60*/  @!P6 FMUL R21, R21, 16777216 ;  /* 0x4b8000001515e820 */ /* 0x000fe20000400000 */
[----:B------:R-:W-:Y:S01]  /*2e70*/  @!P3 FMUL R41, R41, 16777216 ;  /* 0x4b8000002929b820 */ /* 0x000fe20000400000 */
[----:B------:R-:W-:Y:S01]  /*2e80*/  @!P3 FMUL R44, R44, 16777216 ;  /* 0x4b8000002c2cb820 */ /* 0x000fe20000400000 */
[----:B------:R-:W-:Y:S01]  /*2e90*/  FSETP.GT.AND P5, PT, |R14|, 8.50705917302346158658e+37, PT ;  /* 0x7e8000000e00780b */ /* 0x000fe20003fa4200 */
[----:B------:R-:W0:Y:S01]  /*2ea0*/  MUFU.RCP R43, R43 ;  /* 0x0000002b002b7308 */ /* 0x000e220000001000 */
[----:B------:R-:W-:Y:S01]  /*2eb0*/  FSETP.NEU.AND P3, PT, R32, RZ, PT ;  /* 0x000000ff2000720b */ /* 0x000fe20003f6d000 */
[----:B------:R-:W-:Y:S01]  /*2ec0*/  FFMA R87, R87, R38, R86 ;  /* 0x0000002657577223 */ /* 0x000fe20000000056 */
[----:B------:R-:W-:Y:S01]  /*2ed0*/  FFMA R71, R38, R40, R71 ;  /* 0x0000002826477223 */ /* 0x000fe20000000047 */
[----:B------:R-:W-:Y:S01]  /*2ee0*/  FSETP.GEU.AND P0, PT, |R13|, 1.175494350822287508e-38, PT ;  /* 0x008000000d00780b */ /* 0x000fe20003f0e200 */
[----:B------:R-:W-:Y:S01]  /*2ef0*/  @!P6 FMUL R20, R20, 16777216 ;  /* 0x4b8000001414e820 */ /* 0x000fe20000400000 */
[----:B------:R-:W-:Y:S01]  /*2f00*/  FSEL R38, R15, R24, P5 ;  /* 0x000000180f267208 */ /* 0x000fe20002800000 */
[----:B------:R-:W-:Y:S01]  /*2f10*/  FADD R15, R17, R12 ;  /* 0x0000000c110f7221 */ /* 0x000fe20000000000 */
[----:B------:R-:W-:Y:S01]  /*2f20*/  FSEL R19, R19, RZ, P3 ;  /* 0x000000ff13137208 */ /* 0x000fe20001800000 */
[----:B------:R-:W1:Y:S01]  /*2f30*/  MUFU.RCP R21, R21 ;  /* 0x0000001500157308 */ /* 0x000e620000001000 */
[----:B------:R-:W-:Y:S01]  /*2f40*/  FSETP.GEU.AND P3, PT, |R11|, 1.175494350822287508e-38, PT ;  /* 0x008000000b00780b */ /* 0x000fe20003f6e200 */
[----:B------:R-:W-:Y:S01]  /*2f50*/  @!P4 FMUL R23, R23, 16777216 ;  /* 0x4b8000001717c820 */ /* 0x000fe20000400000 */
[----:B------:R-:W-:Y:S01]  /*2f60*/  FMUL R16, R17, 0.25 ;  /* 0x3e80000011107820 */ /* 0x000fe20000400000 */
[----:B------:R-:W-:Y:S01]  /*2f70*/  FSETP.GT.AND P6, PT, |R15|, 8.50705917302346158658e+37, PT ;  /* 0x7e8000000f00780b */ /* 0x000fe20003fc4200 */
[----:B------:R-:W-:Y:S01]  /*2f80*/  FADD R28, R28, R35 ;  /* 0x000000231c1c7221 */ /* 0x000fe20000000000 */
[----:B------:R-:W-:Y:S01]  /*2f90*/  FMUL R40, R25, 0.25 ;  /* 0x3e80000019287820 */ /* 0x000fe20000400000 */
[----:B0-----:R-:W-:Y:S01]  /*2fa0*/  FMUL R43, R43, R42 ;  /* 0x0000002a2b2b7220 */ /* 0x001fe20000400000 */
[----:B------:R-:W0:Y:S01]  /*2fb0*/  MUFU.RCP R36, R36 ;  /* 0x0000002400247308 */ /* 0x000e220000001000 */
[----:B------:R-:W-:Y:S01]  /*2fc0*/  FSEL R24, R16, R17, P6 ;  /* 0x0000001110187208 */ /* 0x000fe20003000000 */
[----:B------:R-:W-:Y:S01]  /*2fd0*/  FMUL R17, R14, 0.25 ;  /* 0x3e8000000e117820 */ /* 0x000fe20000400000 */
[----:B------:R-:W-:Y:S01]  /*2fe0*/  FADD R16, R25, R14 ;  /* 0x0000000e19107221 */ /* 0x000fe20000000000 */
[----:B------:R-:W-:Y:S01]  /*2ff0*/  @!P0 FMUL R18, R18, 16777216 ;  /* 0x4b80000012128820 */ /* 0x000fe20000400000 */
[----:B------:R-:W-:Y:S01]  /*3000*/  @!P0 FMUL R39, R39, 16777216 ;  /* 0x4b80000027278820 */ /* 0x000fe20000400000 */
[----:B------:R-:W-:Y:S01]  /*3010*/  FSETP.NEU.AND P0, PT, R26, RZ, PT ;  /* 0x000000ff1a00720b */ /* 0x000fe20003f0d000 */
[----:B------:R-:W-:Y:S01]  /*3020*/  @!P3 FMUL R34, R34, 16777216 ;  /* 0x4b8000002222b820 */ /* 0x000fe20000400000 */
[----:B------:R-:W2:Y:S01]  /*3030*/  MUFU.RCP R23, R23 ;  /* 0x0000001700177308 */ /* 0x000ea20000001000 */
[----:B------:R-:W-:Y:S01]  /*3040*/  @!P3 FMUL R47, R47, 16777216 ;  /* 0x4b8000002f2fb820 */ /* 0x000fe20000400000 */
[----:B------:R-:W-:Y:S01]  /*3050*/  FSEL R35, R17, R14, P5 ;  /* 0x0000000e11237208 */ /* 0x000fe20002800000 */
[----:B-1----:R-:W-:Y:S01]  /*3060*/  FMUL R21, R21, R20 ;  /* 0x0000001415157220 */ /* 0x002fe20000400000 */
[C---:B------:R-:W-:Y:S01]  /*3070*/  FSETP.GEU.AND P3, PT, |R15|.reuse, 1.175494350822287508e-38, PT ;  /* 0x008000000f00780b */ /* 0x040fe20003f6e200 */
[----:B------:R-:W-:Y:S01]  /*3080*/  @!P4 FMUL R22, R22, 16777216 ;  /* 0x4b8000001616c820 */ /* 0x000fe20000400000 */
[----:B------:R-:W-:Y:S01]  /*3090*/  FSETP.GT.AND P5, PT, |R16|, 8.50705917302346158658e+37, PT ;  /* 0x7e8000001000780b */ /* 0x000fe20003fa4200 */
[----:B------:R-:W-:Y:S01]  /*30a0*/  FMUL R20, R15, 0.25 ;  /* 0x3e8000000f147820 */ /* 0x000fe20000400000 */
[----:B------:R-:W-:Y:S01]  /*30b0*/  FSEL R43, R43, RZ, P0 ;  /* 0x000000ff2b2b7208 */ /* 0x000fe20000000000 */
[----:B------:R-:W1:Y:S01]  /*30c0*/  MUFU.RCP R18, R18 ;  /* 0x0000001200127308 */ /* 0x000e620000001000 */
[----:B------:R-:W-:Y:S01]  /*30d0*/  FSETP.GEU.AND P0, PT, |R14|, 1.175494350822287508e-38, PT ;  /* 0x008000000e00780b */ /* 0x000fe20003f0e200 */
[----:B0-----:R-:W-:Y:S01]  /*30e0*/  FMUL R36, R36, R45 ;  /* 0x0000002d24247220 */ /* 0x001fe20000400000 */
[----:B------:R-:W-:Y:S01]  /*30f0*/  FSETP.GEU.AND P4, PT, |R16|, 1.175494350822287508e-38, PT ;  /* 0x008000001000780b */ /* 0x000fe20003f8e200 */
[----:B------:R-:W-:Y:S01]  /*3100*/  FADD R80, R80, -R79 ;  /* 0x8000004f50507221 */ /* 0x000fe20000000000 */
[----:B------:R-:W-:Y:S01]  /*3110*/  FSEL R45, R40, R25, P5 ;  /* 0x00000019282d7208 */ /* 0x000fe20002800000 */
[----:B------:R-:W-:Y:S01]  /*3120*/  FMUL R25, R16, 0.25 ;  /* 0x3e80000010197820 */ /* 0x000fe20000400000 */
[----:B------:R-:W-:Y:S01]  /*3130*/  FSEL R17, R20, R15, P6 ;  /* 0x0000000f14117208 */ /* 0x000fe20003000000 */
[----:B------:R-:W0:Y:S01]  /*3140*/  MUFU.RCP R34, R34 ;  /* 0x0000002200227308 */ /* 0x000e220000001000 */
[----:B--2---:R-:W-:Y:S01]  /*3150*/  FMUL R23, R23, R22 ;  /* 0x0000001617177220 */ /* 0x004fe20000400000 */
[----:B------:R-:W-:Y:S01]  /*3160*/  FADD R88, R88, -R87 ;  /* 0x8000005758587221 */ /* 0x000fe20000000000 */
[----:B------:R-:W-:Y:S01]  /*3170*/  FSEL R22, R25, R16, P5 ;  /* 0x0000001019167208 */ /* 0x000fe20002800000 */
[----:B------:R-:W-:Y:S01]  /*3180*/  @!P3 FMUL R17, R17, 16777216 ;  /* 0x4b8000001111b820 */ /* 0x000fe20000400000 */
[----:B------:R-:W-:Y:S01]  /*3190*/  @!P3 FMUL R24, R24, 16777216 ;  /* 0x4b8000001818b820 */ /* 0x000fe20000400000 */
[----:B------:R-:W-:Y:S01]  /*31a0*/  @!P0 FMUL R35, R35, 16777216 ;  /* 0x4b80000023238820 */ /* 0x000fe20000400000 */
[----:B------:R-:W-:Y:S01]  /*31b0*/  @!P0 FMUL R38, R38, 16777216 ;  /* 0x4b80000026268820 */ /* 0x000fe20000400000 */
[----:B------:R-:W2:Y:S01]  /*31c0*/  MUFU.RCP R41, R41 ;  /* 0x0000002900297308 */ /* 0x000ea20000001000 */
[----:B------:R-:W-:Y:S01]  /*31d0*/  @!P4 FMUL R22, R22, 16777216 ;  /* 0x4b8000001616c820 */ /* 0x000fe20000400000 */
[----:B------:R-:W-:Y:S01]  /*31e0*/  FSETP.NEU.AND P0, PT, R5, RZ, PT ;  /* 0x000000ff0500720b */ /* 0x000fe20003f0d000 */
[----:B-1----:R-:W-:Y:S01]  /*31f0*/  FMUL R39, R18, R39 ;  /* 0x0000002712277220 */ /* 0x002fe20000400000 */
[C---:B------:R-:W-:Y:S01]  /*3200*/  FFMA R18, R80.reuse, R19, R79 ;  /* 0x0000001350127223 */ /* 0x040fe2000000004f */
[----:B------:R-:W-:Y:S01]  /*3210*/  FMUL R80, R80, R80 ;  /* 0x0000005050507220 */ /* 0x000fe20000400000 */
[----:B------:R-:W-:Y:S01]  /*3220*/  FSEL R37, R37, RZ, P0 ;  /* 0x000000ff25257208 */ /* 0x000fe20000000000 */
[----:B------:R-:W-:Y:S01]  /*3230*/  @!P4 FMUL R45, R45, 16777216 ;  /* 0x4b8000002d2dc820 */ /* 0x000fe20000400000 */
[----:B------:R-:W1:Y:S01]  /*3240*/  MUFU.RCP R17, R17 ;  /* 0x0000001100117308 */ /* 0x000e620000001000 */
[----:B0-----:R-:W-:Y:S01]  /*3250*/  FMUL R47, R34, R47 ;  /* 0x0000002f222f7220 */ /* 0x001fe20000400000 */
[----:B------:R-:W-:Y:S01]  /*3260*/  FFMA R34, R88, R43, R87 ;  /* 0x0000002b58227223 */ /* 0x000fe20000000057 */
[----:B------:R-:W-:Y:S01]  /*3270*/  FSETP.NEU.AND P0, PT, R9, RZ, PT ;  /* 0x000000ff0900720b */ /* 0x000fe20003f0d000 */
[----:B------:R-:W-:Y:S01]  /*3280*/  FMUL R80, R33, R80 ;  /* 0x0000005021507220 */ /* 0x000fe20000400000 */
[----:B------:R-:W-:Y:S01]  /*3290*/  FSETP.NEU.AND P3, PT, R10, RZ, PT ;  /* 0x000000ff0a00720b */ /* 0x000fe20003f6d000 */
[----:B------:R-:W-:Y:S01]  /*32a0*/  FADD R89, R89, -R34 ;  /* 0x8000002259597221 */ /* 0x000fe20000000000 */
[----:B------:R-:W-:Y:S01]  /*32b0*/  FSEL R36, R36, RZ, P0 ;  /* 0x000000ff24247208 */ /* 0x000fe20000000000 */
[----:B------:R-:W0:Y:S01]  /*32c0*/  MUFU.RCP R22, R22 ;  /* 0x0000001600167308 */ /* 0x000e220000001000 */
[----:B------:R-:W-:Y:S01]  /*32d0*/  FFMA R28, R19, R80, R28 ;  /* 0x00000050131c7223 */ /* 0x000fe2000000001c */
[----:B--2---:R-:W-:Y:S01]  /*32e0*/  FMUL R41, R41, R44 ;  /* 0x0000002c29297220 */ /* 0x004fe20000400000 */
[C---:B------:R-:W-:Y:S01]  /*32f0*/  FMUL R19, R89.reuse, R89 ;  /* 0x0000005959137220 */ /* 0x040fe20000400000 */
[----:B------:R-:W-:Y:S01]  /*3300*/  FFMA R89, R89, R36, R34 ;  /* 0x0000002459597223 */ /* 0x000fe20000000022 */
[--C-:B------:R-:W-:Y:S01]  /*3310*/  FADD R81, R81, -R18.reuse ;  /* 0x8000001251517221 */ /* 0x100fe20000000000 */
[----:B------:R-:W-:Y:S01]  /*3320*/  FSETP.NEU.AND P0, PT, R2, RZ, PT ;  /* 0x000000ff0200720b */ /* 0x000fe20003f0d000 */
[----:B------:R-:W-:Y:S01]  /*3330*/  FMUL R88, R88, R88 ;  /* 0x0000005858587220 */ /* 0x000fe20000400000 */
[----:B-1----:R-:W-:Y:S01]  /*3340*/  FMUL R24, R17, R24 ;  /* 0x0000001811187220 */ /* 0x002fe20000400000 */
[----:B------:R-:W-:Y:S01]  /*3350*/  FADD R90, R90, -R89 ;  /* 0x800000595a5a7221 */ /* 0x000fe20000000000 */
[----:B------:R-:W-:Y:S01]  /*3360*/  FSEL R41, R41, RZ, P3 ;  /* 0x000000ff29297208 */ /* 0x000fe20001800000 */
[C---:B------:R-:W-:Y:S01]  /*3370*/  FFMA R17, R81.reuse, R37, R18 ;  /* 0x0000002551117223 */ /* 0x040fe20000000012 */
[----:B------:R-:W-:Y:S01]  /*3380*/  FMUL R81, R81, R81 ;  /* 0x0000005151517220 */ /* 0x000fe20000400000 */
[----:B------:R-:W-:Y:S01]  /*3390*/  FSEL R21, R21, RZ, P0 ;  /* 0x000000ff15157208 */ /* 0x000fe20000000000 */
[----:B------:R-:W-:Y:S01]  /*33a0*/  FADD R72, R72, R71 ;  /* 0x0000004748487221 */ /* 0x000fe20000000000 */
[----:B------:R-:W-:Y:S01]  /*33b0*/  FADD R82, R82, -R17 ;  /* 0x8000001152527221 */ /* 0x000fe20000000000 */
[----:B0-----:R-:W-:Y:S01]  /*33c0*/  FMUL R45, R22, R45 ;  /* 0x0000002d162d7220 */ /* 0x001fe20000400000 */
[C---:B------:R-:W-:Y:S01]  /*33d0*/  FMUL R22, R90.reuse, R90 ;  /* 0x0000005a5a167220 */ /* 0x040fe20000400000 */
[----:B------:R-:W-:Y:S01]  /*33e0*/  FFMA R90, R90, R41, R89 ;  /* 0x000000295a5a7223 */ /* 0x000fe20000000059 */
[----:B------:R-:W-:Y:S01]  /*33f0*/  FSETP.NEU.AND P3, PT, R11, RZ, PT ;  /* 0x000000ff0b00720b */ /* 0x000fe20003f6d000 */
[----:B------:R-:W-:Y:S01]  /*3400*/  FMUL R88, R27, R88 ;  /* 0x000000581b587220 */ /* 0x000fe20000400000 */
[----:B------:R-:W-:Y:S01]  /*3410*/  FADD R28, R29, R28 ;  /* 0x0000001c1d1c7221 */ /* 0x000fe20000000000 */
[----:B------:R-:W-:Y:S01]  /*3420*/  FMUL R81, R32, R81 ;  /* 0x0000005120517220 */ /* 0x000fe20000400000 */
[----:B------:R-:W0:Y:S01]  /*3430*/  MUFU.RCP R35, R35 ;  /* 0x0000002300237308 */ /* 0x000e220000001000 */
[C---:B------:R-:W-:Y:S01]  /*3440*/  FMUL R18, R82.reuse, R82 ;  /* 0x0000005252127220 */ /* 0x040fe20000400000 */
[----:B------:R-:W-:Y:S01]  /*3450*/  FADD R91, R91, -R90 ;  /* 0x8000005a5b5b7221 */ /* 0x000fe20000000000 */
[----:B------:R-:W-:Y:S01]  /*3460*/  FSEL R47, R47, RZ, P3 ;  /* 0x000000ff2f2f7208 */ /* 0x000fe20001800000 */
[----:B------:R-:W-:Y:S01]  /*3470*/  FFMA R72, R43, R88, R72 ;  /* 0x000000582b487223 */ /* 0x000fe20000000048 */
[----:B------:R-:W-:Y:S01]  /*3480*/  FFMA R82, R82, R21, R17 ;  /* 0x0000001552527223 */ /* 0x000fe20000000011 */
[----:B------:R-:W-:Y:S01]  /*3490*/  FSETP.NEU.AND P0, PT, R13, RZ, PT ;  /* 0x000000ff0d00720b */ /* 0x000fe20003f0d000 */
[----:B------:R-:W-:Y:S01]  /*34a0*/  FFMA R81, R37, R81, R28 ;  /* 0x0000005125517223 */ /* 0x000fe2000000001c */
[----:B------:R-:W-:Y:S01]  /*34b0*/  FMUL R22, R9, R22 ;  /* 0x0000001609167220 */ /* 0x000fe20000400000 */
[----:B------:R-:W-:Y:S01]  /*34c0*/  FMUL R9, R91, R91 ;  /* 0x0000005b5b097220 */ /* 0x000fe20000400000 */
[----:B------:R-:W-:Y:S01]  /*34d0*/  FADD R73, R73, R72 ;  /* 0x0000004849497221 */ /* 0x000fe20000000000 */
[----:B------:R-:W-:Y:S01]  /*34e0*/  FMUL R19, R26, R19 ;  /* 0x000000131a137220 */ /* 0x000fe20000400000 */
[----:B------:R-:W-:Y:S01]  /*34f0*/  FADD R83, R83, -R82 ;  /* 0x8000005253537221 */ /* 0x000fe20000000000 */
[----:B------:R-:W-:Y:S01]  /*3500*/  FSEL R39, R39, RZ, P0 ;  /* 0x000000ff27277208 */ /* 0x000fe20000000000 */
[----:B------:R-:W-:Y:S01]  /*3510*/  FFMA R91, R91, R47, R90 ;  /* 0x0000002f5b5b7223 */ /* 0x000fe2000000005a */
[----:B------:R-:W-:Y:S01]  /*3520*/  FADD R30, R30, R81 ;  /* 0x000000511e1e7221 */ /* 0x000fe20000000000 */
[----:B------:R-:W-:Y:S01]  /*3530*/  FMUL R18, R5, R18 ;  /* 0x0000001205127220 */ /* 0x000fe20000400000 */
[----:B------:R-:W-:Y:S01]  /*3540*/  FFMA R19, R36, R19, R73 ;  /* 0x0000001324137223 */ /* 0x000fe20000000049 */
[----:B------:R-:W-:Y:S01]  /*3550*/  FMUL R5, R83, R83 ;  /* 0x0000005353057220 */ /* 0x000fe20000400000 */
[----:B------:R-:W-:Y:S01]  /*3560*/  FADD R92, R92, -R91 ;  /* 0x8000005b5c5c7221 */ /* 0x000fe20000000000 */
[----:B------:R-:W-:Y:S01]  /*3570*/  FFMA R18, R21, R18, R30 ;  /* 0x0000001215127223 */ /* 0x000fe2000000001e */
[----:B------:R-:W-:Y:S01]  /*3580*/  FFMA R83, R83, R39, R82 ;  /* 0x0000002753537223 */ /* 0x000fe20000000052 */
[----:B------:R-:W-:Y:S01]  /*3590*/  FMUL R9, R10, R9 ;  /* 0x000000090a097220 */ /* 0x000fe20000400000 */
[----:B------:R-:W-:Y:S01]  /*35a0*/  FADD R74, R74, R19 ;  /* 0x000000134a4a7221 */ /* 0x000fe20000000000 */
[----:B------:R-:W-:Y:S01]  /*35b0*/  FMUL R10, R92, R92 ;  /* 0x0000005c5c0a7220 */ /* 0x000fe20000400000 */
[----:B------:R-:W-:Y:S01]  /*35c0*/  FADD R18, R31, R18 ;  /* 0x000000121f127221 */ /* 0x000fe20000000000 */
[----:B------:R-:W-:Y:S01]  /*35d0*/  FMUL R5, R2, R5 ;  /* 0x0000000502057220 */ /* 0x000fe20000400000 */
[----:B------:R-:W-:Y:S01]  /*35e0*/  FADD R84, R84, -R83 ;  /* 0x8000005354547221 */ /* 0x000fe20000000000 */
[----:B0-----:R-:W-:Y:S01]  /*35f0*/  FMUL R35, R35, R38 ;  /* 0x0000002623237220 */ /* 0x001fe20000400000 */
[----:B------:R-:W-:Y:S01]  /*3600*/  FSETP.NEU.AND P0, PT, R12, RZ, PT ;  /* 0x000000ff0c00720b */ /* 0x000fe20003f0d000 */
[----:B------:R-:W-:Y:S01]  /*3610*/  FFMA R22, R41, R22, R74 ;  /* 0x0000001629167223 */ /* 0x000fe2000000004a */
[----:B------:R-:W-:Y:S01]  /*3620*/  FSETP.NEU.AND P3, PT, R14, RZ, PT ;  /* 0x000000ff0e00720b */ /* 0x000fe20003f6d000 */
[----:B------:R-:W-:Y:S01]  /*3630*/  FMUL R10, R11, R10 ;  /* 0x0000000a0b0a7220 */ /* 0x000fe20000400000 */
[----:B------:R-:W-:Y:S01]  /*3640*/  FFMA R5, R39, R5, R18 ;  /* 0x0000000527057223 */ /* 0x000fe20000000012 */
[----:B------:R-:W-:Y:S01]  /*3650*/  FMUL R2, R84, R84 ;  /* 0x0000005454027220 */ /* 0x000fe20000400000 */
[----:B------:R-:W-:Y:S01]  /*3660*/  FADD R11, R15, R15 ;  /* 0x0000000f0f0b7221 */ /* 0x000fe20000000000 */
[----:B------:R-:W-:Y:S01]  /*3670*/  FSEL R23, R23, RZ, P0 ;  /* 0x000000ff17177208 */ /* 0x000fe20000000000 */
[----:B------:R-:W-:Y:S01]  /*3680*/  FADD R22, R75, R22 ;  /* 0x000000164b167221 */ /* 0x000fe20000000000 */
[----:B------:R-:W-:Y:S01]  /*3690*/  FSEL R35, R35, RZ, P3 ;  /* 0x000000ff23237208 */ /* 0x000fe20001800000 */
[----:B------:R-:W-:Y:S01]  /*36a0*/  FADD R68, R68, R5 ;  /* 0x0000000544447221 */ /* 0x000fe20000000000 */
[----:B------:R-:W-:Y:S01]  /*36b0*/  FMUL R2, R13, R2 ;  /* 0x000000020d027220 */ /* 0x000fe20000400000 */
[----:B------:R-:W-:Y:S01]  /*36c0*/  FSETP.GEU.AND P4, PT, |R11|, 1.175494350822287508e-38, PT ;  /* 0x008000000b00780b */ /* 0x000fe20003f8e200 */
[----:B------:R-:W-:Y:S01]  /*36d0*/  FFMA R9, R47, R9, R22 ;  /* 0x000000092f097223 */ /* 0x000fe20000000016 */
[----:B------:R-:W-:Y:S01]  /*36e0*/  FSETP.NEU.AND P3, PT, R15, RZ, PT ;  /* 0x000000ff0f00720b */ /* 0x000fe20003f6d000 */
[----:B------:R-:W-:Y:S01]  /*36f0*/  FFMA R84, R84, R23, R83 ;  /* 0x0000001754547223 */ /* 0x000fe20000000053 */
[----:B------:R-:W-:Y:S01]  /*3700*/  FFMA R91, R92, R35, R91 ;  /* 0x000000235c5b7223 */ /* 0x000fe2000000005b */
[----:B------:R-:W-:Y:S01]  /*3710*/  FADD R21, R16, R16 ;  /* 0x0000001010157221 */ /* 0x000fe20000000000 */
[----:B------:R-:W-:Y:S01]  /*3720*/  FFMA R2, R23, R2, R68 ;  /* 0x0000000217027223 */ /* 0x000fe20000000044 */
[C---:B------:R-:W-:Y:S01]  /*3730*/  FMUL R18, R11.reuse, 0.25 ;  /* 0x3e8000000b127820 */ /* 0x040fe20000400000 */
[----:B------:R-:W-:Y:S01]  /*3740*/  FSETP.GT.AND P5, PT, |R11|, 8.50705917302346158658e+37, PT ;  /* 0x7e8000000b00780b */ /* 0x000fe20003fa4200 */
[----:B------:R-:W-:Y:S01]  /*3750*/  FADD R76, R76, R9 ;  /* 0x000000094c4c7221 */ /* 0x000fe20000000000 */
[----:B------:R-:W-:Y:S01]  /*3760*/  FSEL R24, R24, RZ, P3 ;  /* 0x000000ff18187208 */ /* 0x000fe20001800000 */
[----:B------:R-:W-:Y:S01]  /*3770*/  FADD R85, R85, -R84 ;  /* 0x8000005455557221 */ /* 0x000fe20000000000 */
[----:B------:R-:W-:Y:S01]  /*3780*/  FADD R94, R94, -R91 ;  /* 0x8000005b5e5e7221 */ /* 0x000fe20000000000 */
[----:B------:R-:W-:Y:S01]  /*3790*/  FADD R69, R69, R2 ;  /* 0x0000000245457221 */ /* 0x000fe20000000000 */
[----:B------:R-:W-:Y:S01]  /*37a0*/  FSETP.GEU.AND P0, PT, |R21|, 1.175494350822287508e-38, PT ;  /* 0x008000001500780b */ /* 0x000fe20003f0e200 */
[----:B------:R-:W-:Y:S01]  /*37b0*/  FADD R17, R11, R11 ;  /* 0x0000000b0b117221 */ /* 0x000fe20000000000 */
[----:B------:R-:W-:Y:S01]  /*37c0*/  FSETP.NEU.AND P6, PT, R16, RZ, PT ;  /* 0x000000ff1000720b */ /* 0x000fe20003fcd000 */
[----:B------:R-:W-:Y:S01]  /*37d0*/  FFMA R10, R35, R10, R76 ;  /* 0x0000000a230a7223 */ /* 0x000fe2000000004c */
[----:B------:R-:W-:Y:S01]  /*37e0*/  FSEL R2, R18, R11, P5 ;  /* 0x0000000b12027208 */ /* 0x000fe20002800000 */
[----:B------:R-:W-:Y:S01]  /*37f0*/  FMUL R26, R21, 0.25 ;  /* 0x3e800000151a7820 */ /* 0x000fe20000400000 */
[----:B------:R-:W-:Y:S01]  /*3800*/  FFMA R84, R85, R24, R84 ;  /* 0x0000001855547223 */ /* 0x000fe20000000054 */
[----:B------:R-:W-:Y:S01]  /*3810*/  FMUL R5, R94, R94 ;  /* 0x0000005e5e057220 */ /* 0x000fe20000400000 */
[----:B------:R-:W-:Y:S01]  /*3820*/  FSETP.GT.AND P3, PT, |R21|, 8.50705917302346158658e+37, PT ;  /* 0x7e8000001500780b */ /* 0x000fe20003f64200 */
[----:B------:R-:W-:Y:S01]  /*3830*/  FMUL R85, R85, R85 ;  /* 0x0000005555557220 */ /* 0x000fe20000400000 */
[----:B------:R-:W-:Y:S01]  /*3840*/  FSEL R45, R45, RZ, P6 ;  /* 0x000000ff2d2d7208 */ /* 0x000fe20003000000 */
[----:B------:R-:W-:Y:S01]  /*3850*/  @!P4 FMUL R2, R2, 16777216 ;  /* 0x4b8000000202c820 */ /* 0x000fe20000400000 */
[----:B------:R-:W-:Y:S01]  /*3860*/  FSEL R20, R20, R15, P5 ;  /* 0x0000000f14147208 */ /* 0x000fe20002800000 */
[----:B------:R-:W-:Y:S01]  /*3870*/  FADD R10, R77, R10 ;  /* 0x0000000a4d0a7221 */ /* 0x000fe20000000000 */
[C---:B------:R-:W-:Y:S01]  /*3880*/  FSETP.GEU.AND P5, PT, |R17|.reuse, 1.175494350822287508e-38, PT ;  /* 0x008000001100780b */ /* 0x040fe20003fae200 */
[----:B------:R-:W-:Y:S01]  /*3890*/  FMUL R5, R14, R5 ;  /* 0x000000050e057220 */ /* 0x000fe20000400000 */
[----:B------:R-:W-:Y:S01]  /*38a0*/  FSEL R19, R26, R21, P3 ;  /* 0x000000151a137208 */ /* 0x000fe20001800000 */
[----:B------:R-:W-:Y:S01]  /*38b0*/  FMUL R85, R12, R85 ;  /* 0x000000550c557220 */ /* 0x000fe20000400000 */
[----:B------:R-:W0:Y:S01]  /*38c0*/  SHFL.BFLY PT, R9, R84, 0x10, 0x1f ;  /* 0x0e001f0054097f89 */ /* 0x000e2200000e0000 */
[----:B------:R1:W2:Y:S01]  /*38d0*/  MUFU.RCP R13, R2 ;  /* 0x00000002000d7308 */ /* 0x0002a20000001000 */
[C---:B------:R-:W-:Y:S01]  /*38e0*/  FMUL R22, R17.reuse, 0.25 ;  /* 0x3e80000011167820 */ /* 0x040fe20000400000 */
[----:B------:R-:W-:Y:S01]  /*38f0*/  FFMA R91, R94, R45, R91 ;  /* 0x0000002d5e5b7223 */ /* 0x000fe2000000005b */
[----:B------:R-:W-:Y:S01]  /*3900*/  FSETP.GT.AND P6, PT, |R17|, 8.50705917302346158658e+37, PT ;  /* 0x7e8000001100780b */ /* 0x000fe20003fc4200 */
[----:B------:R-:W-:Y:S01]  /*3910*/  FFMA R5, R45, R5, R10 ;  /* 0x000000052d057223 */ /* 0x000fe2000000000a */
[----:B------:R-:W-:Y:S01]  /*3920*/  FFMA R69, R24, R85, R69 ;  /* 0x0000005518457223 */ /* 0x000fe20000000045 */
[----:B------:R-:W-:Y:S01]  /*3930*/  @!P0 FMUL R19, R19, 16777216 ;  /* 0x4b80000013138820 */ /* 0x000fe20000400000 */
[----:B------:R-:W-:Y:S01]  /*3940*/  FSEL R12, R22, R17, P6 ;  /* 0x00000011160c7208 */ /* 0x000fe20003000000 */
[----:B------:R-:W3:Y:S01]  /*3950*/  SHFL.BFLY PT, R14, R91, 0x10, 0x1f ;  /* 0x0e001f005b0e7f89 */ /* 0x000ee200000e0000 */
[----:B------:R-:W-:Y:S01]  /*3960*/  FSEL R10, R25, R16, P3 ;  /* 0x00000010190a7208 */ /* 0x000fe20001800000 */
[----:B------:R4:W5:Y:S01]  /*3970*/  MUFU.RCP R23, R19 ;  /* 0x0000001300177308 */ /* 0x0009620000001000 */
[----:B------:R-:W-:Y:S01]  /*3980*/  @!P4 FMUL R20, R20, 16777216 ;  /* 0x4b8000001414c820 */ /* 0x000fe20000400000 */
[----:B------:R-:W3:Y:S01]  /*3990*/  SHFL.BFLY PT, R24, R5, 0x10, 0x1f ;  /* 0x0e001f0005187f89 */ /* 0x000ee200000e0000 */
[----:B------:R-:W-:Y:S01]  /*39a0*/  @!P5 FMUL R12, R12, 16777216 ;  /* 0x4b8000000c0cd820 */ /* 0x000fe20000400000 */
[----:B------:R-:W-:Y:S01]  /*39b0*/  @!P0 FMUL R10, R10, 16777216 ;  /* 0x4b8000000a0a8820 */ /* 0x000fe20000400000 */
[----:B------:R-:W-:Y:S01]  /*39c0*/  FSETP.NEU.AND P0, PT, R11, RZ, PT ;  /* 0x000000ff0b00720b */ /* 0x000fe20003f0d000 */
[----:B-1----:R-:W1:Y:S01]  /*39d0*/  SHFL.BFLY PT, R2, R69, 0x10, 0x1f ;  /* 0x0e001f0045027f89 */ /* 0x002e6200000e0000 */
[----:B--2---:R-:W-:Y:S01]  /*39e0*/  FMUL R13, R13, R20 ;  /* 0x000000140d0d7220 */ /* 0x004fe20000400000 */
[----:B------:R-:W-:Y:S01]  /*39f0*/  FADD R20, R21, R21 ;  /* 0x0000001515147221 */ /* 0x000fe20000000000 */
[----:B------:R-:W2:Y:S01]  /*3a00*/  MUFU.RCP R12, R12 ;  /* 0x0000000c000c7308 */ /* 0x000ea20000001000 */
[----:B----4-:R-:W-:Y:S01]  /*3a10*/  FSEL R19, R18, R11, P6 ;  /* 0x0000000b12137208 */ /* 0x010fe20003000000 */
[----:B------:R-:W-:Y:S01]  /*3a20*/  BAR.SYNC.DEFER_BLOCKING 0x0 ;  /* 0x0000000000007b1d */ /* 0x000fe20000010000 */
[----:B------:R-:W-:Y:S01]  /*3a30*/  FSEL R13, R13, RZ, P0 ;  /* 0x000000ff0d0d7208 */ /* 0x000fe20000000000 */
[----:B0-----:R-:W-:Y:S01]  /*3a40*/  FADD R9, -R84, R9 ;  /* 0x0000000954097221 */ /* 0x001fe20000000100 */
[----:B------:R-:W-:Y:S01]  /*3a50*/  FSETP.NEU.AND P0, PT, R21, RZ, PT ;  /* 0x000000ff1500720b */ /* 0x000fe20003f0d000 */
[----:B------:R-:W-:Y:S01]  /*3a60*/  @!P5 FMUL R19, R19, 16777216 ;  /* 0x4b8000001313d820 */ /* 0x000fe20000400000 */
[----:B-----5:R-:W-:Y:S01]  /*3a70*/  FMUL R23, R23, R10 ;  /* 0x0000000a17177220 */ /* 0x020fe20000400000 */
[C---:B------:R-:W-:Y:S01]  /*3a80*/  FSETP.GEU.AND P4, PT, |R20|.reuse, 1.175494350822287508e-38, PT ;  /* 0x008000001400780b */ /* 0x040fe20003f8e200 */
[C---:B------:R-:W-:Y:S01]  /*3a90*/  FFMA R84, R9.reuse, R13, R84 ;  /* 0x0000000d09547223 */ /* 0x040fe20000000054 */
[----:B------:R-:W-:Y:S01]  /*3aa0*/  FMUL R10, R9, R9 ;  /* 0x00000009090a7220 */ /* 0x000fe20000400000 */
[C---:B------:R-:W-:Y:S01]  /*3ab0*/  FMUL R25, R20.reuse, 0.25 ;  /* 0x3e80000014197820 */ /* 0x040fe20000400000 */
[----:B------:R-:W-:Y:S01]  /*3ac0*/  FSEL R23, R23, RZ, P0 ;  /* 0x000000ff17177208 */ /* 0x000fe20000000000 */
[----:B---3--:R-:W-:Y:S01]  /*3ad0*/  FADD R14, -R91, R14 ;  /* 0x0000000e5b0e7221 */ /* 0x008fe20000000100 */
[----:B------:R-:W-:Y:S01]  /*3ae0*/  FSETP.GT.AND P5, PT, |R20|, 8.50705917302346158658e+37, PT ;  /* 0x7e8000001400780b */ /* 0x000fe20003fa4200 */
[----:B------:R-:W-:Y:S01]  /*3af0*/  FMUL R10, R15, R10 ;  /* 0x0000000a0f0a7220 */ /* 0x000fe20000400000 */
[----:B--2---:R-:W-:Y:S01]  /*3b00*/  FMUL R12, R12, R19 ;  /* 0x000000130c0c7220 */ /* 0x004fe20000400000 */
[----:B------:R-:W-:Y:S01]  /*3b10*/  FADD R24, R5, R24 ;  /* 0x0000001805187221 */ /* 0x000fe20000000000 */
[C---:B------:R-:W-:Y:S01]  /*3b20*/  FFMA R91, R14.reuse, R23, R91 ;  /* 0x000000170e5b7223 */ /* 0x040fe2000000005b */
[----:B------:R-:W0:Y:S01]  /*3b30*/  SHFL.BFLY PT, R5, R84, 0x8, 0x1f ;  /* 0x0d001f0054057f89 */ /* 0x000e2200000e0000 */
[----:B------:R-:W-:Y:S01]  /*3b40*/  FMUL R9, R14, R14 ;  /* 0x0000000e0e097220 */ /* 0x000fe20000400000 */
[----:B-1----:R-:W-:Y:S01]  /*3b50*/  FADD R2, R69, R2 ;  /* 0x0000000245027221 */ /* 0x002fe20000000000 */
[----:B------:R-:W-:Y:S01]  /*3b60*/  FSEL R19, R25, R20, P5 ;  /* 0x0000001419137208 */ /* 0x000fe20002800000 */
[----:B------:R-:W-:Y:S01]  /*3b70*/  FADD R14, R17, R17 ;  /* 0x00000011110e7221 */ /* 0x000fe20000000000 */
[----:B------:R-:W-:Y:S01]  /*3b80*/  FMUL R16, R16, R9 ;  /* 0x0000000910107220 */ /* 0x000fe20000400000 */
[----:B------:R-:W-:Y:S01]  /*3b90*/  FFMA R2, R13, R10, R2 ;  /* 0x0000000a0d027223 */ /* 0x000fe20000000002 */
[----:B------:R-:W-:Y:S01]  /*3ba0*/  SHFL.BFLY PT, R18, R91, 0x8, 0x1f ;  /* 0x0d001f005b127f89 */ /* 0x000fe200000e0000 */
[----:B------:R-:W-:Y:S01]  /*3bb0*/  @!P4 FMUL R19, R19, 16777216 ;  /* 0x4b8000001313c820 */ /* 0x000fe20000400000 */
[C---:B------:R-:W-:Y:S01]  /*3bc0*/  FSETP.GEU.AND P0, PT, |R14|.reuse, 1.175494350822287508e-38, PT ;  /* 0x008000000e00780b */ /* 0x040fe20003f0e200 */
[C---:B------:R-:W-:Y:S01]  /*3bd0*/  FMUL R13, R14.reuse, 0.25 ;  /* 0x3e8000000e0d7820 */ /* 0x040fe20000400000 */
[----:B------:R-:W1:Y:S01]  /*3be0*/  SHFL.BFLY PT, R9, R2, 0x8, 0x1f ;  /* 0x0d001f0002097f89 */ /* 0x000e6200000e0000 */
[----:B------:R2:W3:Y:S01]  /*3bf0*/  MUFU.RCP R10, R19 ;  /* 0x00000013000a7308 */ /* 0x0004e20000001000 */
[----:B------:R-:W-:Y:S01]  /*3c00*/  FSETP.GT.AND P3, PT, |R14|, 8.50705917302346158658e+37, PT ;  /* 0x7e8000000e00780b */ /* 0x000fe20003f64200 */
[----:B------:R-:W-:Y:S01]  /*3c10*/  FADD R28, R20, R20 ;  /* 0x00000014141c7221 */ /* 0x000fe20000000000 */
[----:B------:R-:W-:Y:S01]  /*3c20*/  FFMA R16, R23, R16, R24 ;  /* 0x0000001017107223 */ /* 0x000fe20000000018 */
[----:B------:R-:W-:Y:S01]  /*3c30*/  FSETP.NEU.AND P6, PT, R17, RZ, PT ;  /* 0x000000ff1100720b */ /* 0x000fe20003fcd000 */
[----:B------:R-:W-:Y:S01]  /*3c40*/  IMAD.MOV.U32 R71, RZ, RZ, 0x39aaaaab ;  /* 0x39aaaaabff477424 */ /* 0x000fe200078e00ff */
[----:B------:R-:W-:Y:S01]  /*3c50*/  FSEL R15, R13, R14, P3 ;  /* 0x0000000e0d0f7208 */ /* 0x000fe20001800000 */
[----:B------:R-:W-:Y:S01]  /*3c60*/  FMUL R23, R28, 0.25 ;  /* 0x3e8000001c177820 */ /* 0x000fe20000400000 */
[----:B------:R-:W-:Y:S01]  /*3c70*/  FSEL R27, R26, R21, P5 ;  /* 0x000000151a1b7208 */ /* 0x000fe20002800000 */
[----:B--2---:R-:W2:Y:S01]  /*3c80*/  SHFL.BFLY PT, R19, R16, 0x8, 0x1f ;  /* 0x0d001f0010137f89 */ /* 0x004ea200000e0000 */
[----:B------:R-:W-:Y:S01]  /*3c90*/  FSETP.GEU.AND P5, PT, |R28|, 1.175494350822287508e-38, PT ;  /* 0x008000001c00780b */ /* 0x000fe20003fae200 */
[----:B------:R-:W-:Y:S01]  /*3ca0*/  @!P0 FMUL R15, R15, 16777216 ;  /* 0x4b8000000f0f8820 */ /* 0x000fe20000400000 */
[----:B------:R-:W-:Y:S01]  /*3cb0*/  FSEL R12, R12, RZ, P6 ;  /* 0x000000ff0c0c7208 */ /* 0x000fe20003000000 */
[----:B------:R-:W-:Y:S01]  /*3cc0*/  @!P4 FMUL R27, R27, 16777216 ;  /* 0x4b8000001b1bc820 */ /* 0x000fe20000400000 */
[----:B------:R-:W-:Y:S01]  /*3cd0*/  FSETP.GT.AND P6, PT, |R28|, 8.50705917302346158658e+37, PT ;  /* 0x7e8000001c00780b */ /* 0x000fe20003fc4200 */
[----:B0-----:R-:W-:Y:S01]  /*3ce0*/  FADD R5, -R84, R5 ;  /* 0x0000000554057221 */ /* 0x001fe20000000100 */
[----:B------:R-:W-:Y:S01]  /*3cf0*/  FSEL R22, R22, R17, P3 ;  /* 0x0000001116167208 */ /* 0x000fe20001800000 */
[----:B------:R-:W0:Y:S01]  /*3d00*/  MUFU.RCP R15, R15 ;  /* 0x0000000f000f7308 */ /* 0x000e220000001000 */
[----:B------:R-:W-:Y:S01]  /*3d10*/  FSEL R24, R23, R28, P6 ;  /* 0x0000001c17187208 */ /* 0x000fe20003000000 */
[----:B---3--:R-:W-:Y:S01]  /*3d20*/  FMUL R27, R10, R27 ;  /* 0x0000001b0a1b7220 */ /* 0x008fe20000400000 */
[C---:B------:R-:W-:Y:S01]  /*3d30*/  FMUL R10, R5.reuse, R5 ;  /* 0x00000005050a7220 */ /* 0x040fe20000400000 */
[----:B------:R-:W-:Y:S01]  /*3d40*/  FFMA R5, R5, R12, R84 ;  /* 0x0000000c05057223 */ /* 0x000fe20000000054 */
[----:B------:R-:W-:Y:S01]  /*3d50*/  @!P0 FMUL R22, R22, 16777216 ;  /* 0x4b80000016168820 */ /* 0x000fe20000400000 */
[----:B------:R-:W-:Y:S01]  /*3d60*/  FSETP.NEU.AND P0, PT, R20, RZ, PT ;  /* 0x000000ff1400720b */ /* 0x000fe20003f0d000 */
[----:B------:R-:W-:Y:S01]  /*3d70*/  @!P5 FMUL R24, R24, 16777216 ;  /* 0x4b8000001818d820 */ /* 0x000fe20000400000 */
[----:B-1----:R-:W-:Y:S01]  /*3d80*/  FADD R9, R2, R9 ;  /* 0x0000000902097221 */ /* 0x002fe20000000000 */
[----:B------:R-:W-:Y:S01]  /*3d90*/  FMUL R10, R11, R10 ;  /* 0x0000000a0b0a7220 */ /* 0x000fe20000400000 */
[----:B------:R-:W1:Y:S01]  /*3da0*/  SHFL.BFLY PT, R2, R5, 0x4, 0x1f ;  /* 0x0c801f0005027f89 */ /* 0x000e6200000e0000 */
[----:B------:R-:W-:Y:S01]  /*3db0*/  FSEL R27, R27, RZ, P0 ;  /* 0x000000ff1b1b7208 */ /* 0x000fe20000000000 */
[----:B------:R-:W-:Y:S01]  /*3dc0*/  FADD R18, -R91, R18 ;  /* 0x000000125b127221 */ /* 0x000fe20000000100 */
[----:B------:R-:W3:Y:S01]  /*3dd0*/  MUFU.RCP R24, R24 ;  /* 0x0000001800187308 */ /* 0x000ee20000001000 */
[----:B------:R-:W-:Y:S01]  /*3de0*/  FFMA R9, R12, R10, R9 ;  /* 0x0000000a0c097223 */ /* 0x000fe20000000009 */
[----:B------:R-:W-:Y:S01]  /*3df0*/  FSEL R25, R25, R20, P6 ;  /* 0x0000001419197208 */ /* 0x000fe20003000000 */
[C---:B------:R-:W-:Y:S01]  /*3e00*/  FFMA R91, R18.reuse, R27, R91 ;  /* 0x0000001b125b7223 */ /* 0x040fe2000000005b */
[----:B------:R-:W-:Y:S01]  /*3e10*/  FMUL R12, R18, R18 ;  /* 0x00000012120c7220 */ /* 0x000fe20000400000 */
[----:B0-----:R-:W-:Y:S01]  /*3e20*/  FMUL R15, R15, R22 ;  /* 0x000000160f0f7220 */ /* 0x001fe20000400000 */
[----:B------:R-:W0:Y:S01]  /*3e30*/  SHFL.BFLY PT, R10, R9, 0x4, 0x1f ;  /* 0x0c801f00090a7f89 */ /* 0x000e2200000e0000 */
[----:B--2---:R-:W-:Y:S01]  /*3e40*/  FADD R16, R16, R19 ;  /* 0x0000001310107221 */ /* 0x004fe20000000000 */
[----:B------:R-:W-:Y:S01]  /*3e50*/  FMUL R12, R21, R12 ;  /* 0x0000000c150c7220 */ /* 0x000fe20000400000 */
[----:B------:R-:W-:Y:S01]  /*3e60*/  @!P5 FMUL R25, R25, 16777216 ;  /* 0x4b8000001919d820 */ /* 0x000fe20000400000 */
[----:B------:R-:W2:Y:S01]  /*3e70*/  SHFL.BFLY PT, R22, R91, 0x4, 0x1f ;  /* 0x0c801f005b167f89 */ /* 0x000ea200000e0000 */
[C---:B------:R-:W-:Y:S01]  /*3e80*/  FADD R11, R14.reuse, R14 ;  /* 0x0000000e0e0b7221 */ /* 0x040fe20000000000 */
[----:B------:R-:W-:Y:S01]  /*3e90*/  FFMA R27, R27, R12, R16 ;  /* 0x0000000c1b1b7223 */ /* 0x000fe20000000010 */
[----:B------:R-:W-:Y:S01]  /*3ea0*/  FSETP.NEU.AND P5, PT, R14, RZ, PT ;  /* 0x000000ff0e00720b */ /* 0x000fe20003fad000 */
[----:B------:R-:W-:Y:S01]  /*3eb0*/  FADD R19, R28, R28 ;  /* 0x0000001c1c137221 */ /* 0x000fe20000000000 */
[C---:B------:R-:W-:Y:S01]  /*3ec0*/  FMUL R16, R11.reuse, 0.25 ;  /* 0x3e8000000b107820 */ /* 0x040fe20000400000 */
[----:B---3--:R-:W-:Y:S01]  /*3ed0*/  FMUL R25, R24, R25 ;  /* 0x0000001918197220 */ /* 0x008fe20000400000 */
[----:B------:R-:W-:Y:S01]  /*3ee0*/  FSETP.GEU.AND P3, PT, |R11|, 1.175494350822287508e-38, PT ;  /* 0x008000000b00780b */ /* 0x000fe20003f6e200 */
[----:B------:R-:W3:Y:S01]  /*3ef0*/  SHFL.BFLY PT, R24, R27, 0x4, 0x1f ;  /* 0x0c801f001b187f89 */ /* 0x000ee200000e0000 */
[----:B------:R-:W-:Y:S01]  /*3f00*/  FSEL R15, R15, RZ, P5 ;  /* 0x000000ff0f0f7208 */ /* 0x000fe20002800000 */
[----:B------:R-:W-:Y:S01]  /*3f10*/  FMUL R26, R19, 0.25 ;  /* 0x3e800000131a7820 */ /* 0x000fe20000400000 */
[----:B-1----:R-:W-:Y:S01]  /*3f20*/  FADD R2, -R5, R2 ;  /* 0x0000000205027221 */ /* 0x002fe20000000100 */
[----:B------:R-:W-:Y:S01]  /*3f30*/  FSETP.GT.AND P4, PT, |R11|, 8.50705917302346158658e+37, PT ;  /* 0x7e8000000b00780b */ /* 0x000fe20003f84200 */
[----:B------:R-:W-:Y:S01]  /*3f40*/  IMAD.MOV.U32 R43, RZ, RZ, 0x7f800000 ;  /* 0x7f800000ff2b7424 */ /* 0x000fe200078e00ff */
[----:B------:R-:W-:Y:S01]  /*3f50*/  FSETP.GEU.AND P0, PT, |R19|, 1.175494350822287508e-38, PT ;  /* 0x008000001300780b */ /* 0x000fe20003f0e200 */
[C---:B------:R-:W-:Y:S01]  /*3f60*/  FFMA R5, R2.reuse, R15, R5 ;  /* 0x0000000f02057223 */ /* 0x040fe20000000005 */
[----:B------:R-:W-:Y:S01]  /*3f70*/  FMUL R2, R2, R2 ;  /* 0x0000000202027220 */ /* 0x000fe20000400000 */
[----:B------:R-:W-:Y:S01]  /*3f80*/  FSEL R18, R16, R11, P4 ;  /* 0x0000000b10127208 */ /* 0x000fe20002000000 */
[----:B------:R-:W-:Y:S01]  /*3f90*/  IMAD.MOV.U32 R46, RZ, RZ, -0x800000 ;  /* 0xff800000ff2e7424 */ /* 0x000fe200078e00ff */
[----:B------:R-:W-:Y:S01]  /*3fa0*/  FSETP.NEU.AND P6, PT, R28, RZ, PT ;  /* 0x000000ff1c00720b */ /* 0x000fe20003fcd000 */
[----:B0-----:R-:W-:Y:S01]  /*3fb0*/  FADD R10, R9, R10 ;  /* 0x0000000a090a7221 */ /* 0x001fe20000000000 */
[----:B------:R-:W-:Y:S01]  /*3fc0*/  FSETP.GT.AND P5, PT, |R19|, 8.50705917302346158658e+37, PT ;  /* 0x7e8000001300780b */ /* 0x000fe20003fa4200 */
[----:B------:R-:W-:Y:S01]  /*3fd0*/  FMUL R2, R17, R2 ;  /* 0x0000000211027220 */ /* 0x000fe20000400000 */
[----:B------:R-:W-:Y:S01]  /*3fe0*/  FSEL R25, R25, RZ, P6 ;  /* 0x000000ff19197208 */ /* 0x000fe20003000000 */
[----:B--2---:R-:W-:Y:S01]  /*3ff0*/  FADD R22, -R91, R22 ;  /* 0x000000165b167221 */ /* 0x004fe20000000100 */
[----:B------:R-:W-:Y:S01]  /*4000*/  @!P3 FMUL R18, R18, 16777216 ;  /* 0x4b8000001212b820 */ /* 0x000fe20000400000 */
[----:B------:R-:W-:Y:S01]  /*4010*/  FSEL R21, R26, R19, P5 ;  /* 0x000000131a157208 */ /* 0x000fe20002800000 */
[----:B------:R-:W-:Y:S01]  /*4020*/  FFMA R2, R15, R2, R10 ;  /* 0x000000020f027223 */ /* 0x000fe2000000000a */
[C---:B------:R-:W-:Y:S01]  /*4030*/  FMUL R15, R22.reuse, R22 ;  /* 0x00000016160f7220 */ /* 0x040fe20000400000 */
[----:B------:R-:W-:Y:S01]  /*4040*/  FFMA R22, R22, R25, R91 ;  /* 0x0000001916167223 */ /* 0x000fe2000000005b */
[----:B------:R-:W0:Y:S01]  /*4050*/  SHFL.BFLY PT, R12, R5, 0x2, 0x1f ;  /* 0x0c401f00050c7f89 */ /* 0x000e2200000e0000 */
[----:B------:R-:W-:Y:S01]  /*4060*/  @!P0 FMUL R21, R21, 16777216 ;  /* 0x4b80000015158820 */ /* 0x000fe20000400000 */
[----:B------:R-:W1:Y:S01]  /*4070*/  MUFU.RCP R18, R18 ;  /* 0x0000001200127308 */ /* 0x000e620000001000 */
[----:B---3--:R-:W-:Y:S01]  /*4080*/  FADD R24, R27, R24 ;  /* 0x000000181b187221 */ /* 0x008fe20000000000 */
[----:B------:R-:W-:Y:S01]  /*4090*/  FMUL R15, R20, R15 ;  /* 0x0000000f140f7220 */ /* 0x000fe20000400000 */
[----:B------:R-:W2:Y:S01]  /*40a0*/  SHFL.BFLY PT, R17, R22, 0x2, 0x1f ;  /* 0x0c401f0016117f89 */ /* 0x000ea200000e0000 */
[----:B------:R-:W-:Y:S01]  /*40b0*/  FSEL R13, R13, R14, P4 ;  /* 0x0000000e0d0d7208 */ /* 0x000fe20002000000 */
[----:B------:R-:W-:Y:S01]  /*40c0*/  IMAD.MOV.U32 R47, RZ, RZ, 0x7f800000 ;  /* 0x7f800000ff2f7424 */ /* 0x000fe200078e00ff */
[----:B------:R-:W-:Y:S01]  /*40d0*/  FFMA R15, R25, R15, R24 ;  /* 0x0000000f190f7223 */ /* 0x000fe20000000018 */
[----:B------:R-:W3:Y:S01]  /*40e0*/  SHFL.BFLY PT, R9, R2, 0x2, 0x1f ;  /* 0x0c401f0002097f89 */ /* 0x000ee200000e0000 */
[----:B------:R-:W4:Y:S01]  /*40f0*/  MUFU.RCP R21, R21 ;  /* 0x0000001500157308 */ /* 0x000f220000001000 */
[----:B------:R-:W-:Y:S01]  /*4100*/  @!P3 FMUL R13, R13, 16777216 ;  /* 0x4b8000000d0db820 */ /* 0x000fe20000400000 */
[----:B------:R-:W-:Y:S01]  /*4110*/  FSEL R20, R23, R28, P5 ;  /* 0x0000001c17147208 */ /* 0x000fe20002800000 */
[----:B------:R-:W5:Y:S01]  /*4120*/  SHFL.BFLY PT, R10, R15, 0x2, 0x1f ;  /* 0x0c401f000f0a7f89 */ /* 0x000f6200000e0000 */
[----:B------:R-:W-:Y:S01]  /*4130*/  FSETP.NEU.AND P3, PT, R11, RZ, PT ;  /* 0x000000ff0b00720b */ /* 0x000fe20003f6d000 */
[----:B------:R-:W-:Y:S01]  /*4140*/  FADD R25, R19, R19 ;  /* 0x0000001313197221 */ /* 0x000fe20000000000 */
[----:B------:R-:W-:Y:S01]  /*4150*/  FADD R24, R11, R11 ;  /* 0x0000000b0b187221 */ /* 0x000fe20000000000 */
[----:B------:R-:W-:Y:S01]  /*4160*/  @!P0 FMUL R20, R20, 16777216 ;  /* 0x4b80000014148820 */ /* 0x000fe20000400000 */
[----:B-1----:R-:W-:Y:S01]  /*4170*/  FMUL R18, R18, R13 ;  /* 0x0000000d12127220 */ /* 0x002fe20000400000 */
[----:B------:R-:W-:Y:S01]  /*4180*/  LOP3.LUT R40, R0, 0x1, RZ, 0xc0, !PT ;  /* 0x0000000100287812 */ /* 0x000fe200078ec0ff */
[----:B------:R-:W-:Y:S01]  /*4190*/  IMAD.MOV.U32 R49, RZ, RZ, -0x800000 ;  /* 0xff800000ff317424 */ /* 0x000fe200078e00ff */
[----:B------:R-:W-:Y:S01]  /*41a0*/  FSETP.GEU.AND P0, PT, |R25|, 1.175494350822287508e-38, PT ;  /* 0x008000001900780b */ /* 0x000fe20003f0e200 */
[----:B------:R-:W-:Y:S01]  /*41b0*/  IMAD.MOV.U32 R48, RZ, RZ, -0x800000 ;  /* 0xff800000ff307424 */ /* 0x000fe200078e00ff */
[----:B------:R-:W-:Y:S01]  /*41c0*/  FSEL R18, R18, RZ, P3 ;  /* 0x000000ff12127208 */ /* 0x000fe20001800000 */
[----:B0-----:R-:W-:Y:S01]  /*41d0*/  FADD R12, -R5, R12 ;  /* 0x0000000c050c7221 */ /* 0x001fe20000000100 */
[----:B------:R-:W-:Y:S01]  /*41e0*/  FSETP.NEU.AND P3, PT, R19, RZ, PT ;  /* 0x000000ff1300720b */ /* 0x000fe20003f6d000 */
[----:B----4-:R-:W-:Y:S01]  /*41f0*/  FMUL R21, R21, R20 ;  /* 0x0000001415157220 */ /* 0x010fe20000400000 */
[----:B------:R-:W-:Y:S01]  /*4200*/  FSETP.GEU.AND P4, PT, |R24|, 1.175494350822287508e-38, PT ;  /* 0x008000001800780b */ /* 0x000fe20003f8e200 */
[----:B------:R-:W-:Y:S01]  /*4210*/  FMUL R13, R12, R12 ;  /* 0x0000000c0c0d7220 */ /* 0x000fe20000400000 */
[----:B--2---:R-:W-:Y:S01]  /*4220*/  FADD R17, -R22, R17 ;  /* 0x0000001116117221 */ /* 0x004fe20000000100 */
[----:B------:R-:W-:Y:S01]  /*4230*/  FFMA R5, R12, R18, R5 ;  /* 0x000000120c057223 */ /* 0x000fe20000000005 */
[----:B------:R-:W-:Y:S01]  /*4240*/  FSEL R21, R21, RZ, P3 ;  /* 0x000000ff15157208 */ /* 0x000fe20001800000 */
[C---:B------:R-:W-:Y:S01]  /*4250*/  FMUL R12, R25.reuse, 0.25 ;  /* 0x3e800000190c7820 */ /* 0x040fe20000400000 */
[----:B---3--:R-:W-:Y:S01]  /*4260*/  FADD R9, R2, R9 ;  /* 0x0000000902097221 */ /* 0x008fe20000000000 */
[----:B------:R-:W-:Y:S01]  /*4270*/  FMUL R13, R14, R13 ;  /* 0x0000000d0e0d7220 */ /* 0x000fe20000400000 */
[C---:B------:R-:W-:Y:S01]  /*4280*/  FMUL R2, R24.reuse, 0.25 ;  /* 0x3e80000018027820 */ /* 0x040fe20000400000 */
[----:B------:R-:W-:Y:S01]  /*4290*/  FSETP.GT.AND P6, PT, |R25|, 8.50705917302346158658e+37, PT ;  /* 0x7e8000001900780b */ /* 0x000fe20003fc4200 */
[C---:B------:R-:W-:Y:S01]  /*42a0*/  FFMA R22, R17.reuse, R21, R22 ;  /* 0x0000001511167223 */ /* 0x040fe20000000016 */
[----:B------:R-:W-:Y:S01]  /*42b0*/  FSETP.GT.AND P5, PT, |R24|, 8.50705917302346158658e+37, PT ;  /* 0x7e8000001800780b */ /* 0x000fe20003fa4200 */
[----:B------:R-:W-:Y:S01]  /*42c0*/  FMUL R17, R17, R17 ;  /* 0x0000001111117220 */ /* 0x000fe20000400000 */
[----:B------:R-:W-:Y:S01]  /*42d0*/  FFMA R13, R18, R13, R9 ;  /* 0x0000000d120d7223 */ /* 0x000fe20000000009 */
[----:B------:R-:W-:Y:S01]  /*42e0*/  FSEL R20, R12, R25, P6 ;  /* 0x000000190c147208 */ /* 0x000fe20003000000 */
[----:B-----5:R-:W-:Y:S01]  /*42f0*/  FADD R14, R15, R10 ;  /* 0x0000000a0f0e7221 */ /* 0x020fe20000000000 */
[----:B------:R-:W-:Y:S01]  /*4300*/  FSEL R9, R2, R24, P5 ;  /* 0x0000001802097208 */ /* 0x000fe20002800000 */
[----:B------:R-:W-:Y:S01]  /*4310*/  FMUL R17, R28, R17 ;  /* 0x000000111c117220 */ /* 0x000fe20000400000 */
[----:B------:R-:W0:Y:S01]  /*4320*/  SHFL.BFLY PT, R2, R5, 0x1, 0x1f ;  /* 0x0c201f0005027f89 */ /* 0x000e2200000e0000 */
[----:B------:R-:W-:Y:S01]  /*4330*/  @!P0 FMUL R20, R20, 16777216 ;  /* 0x4b80000014148820 */ /* 0x000fe20000400000 */
[----:B------:R-:W-:Y:S01]  /*4340*/  FSEL R15, R16, R11, P5 ;  /* 0x0000000b100f7208 */ /* 0x000fe20002800000 */
[----:B------:R-:W-:Y:S01]  /*4350*/  FFMA R17, R21, R17, R14 ;  /* 0x0000001115117223 */ /* 0x000fe2000000000e */
[----:B------:R-:W1:Y:S01]  /*4360*/  SHFL.BFLY PT, R23, R22, 0x1, 0x1f ;  /* 0x0c201f0016177f89 */ /* 0x000e6200000e0000 */
[----:B------:R-:W-:Y:S01]  /*4370*/  @!P4 FMUL R9, R9, 16777216 ;  /* 0x4b8000000909c820 */ /* 0x000fe20000400000 */
[----:B------:R-:W-:Y:S01]  /*4380*/  FSEL R21, R26, R19, P6 ;  /* 0x000000131a157208 */ /* 0x000fe20003000000 */
[----:B------:R-:W2:Y:S01]  /*4390*/  MUFU.RCP R20, R20 ;  /* 0x0000001400147308 */ /* 0x000ea20000001000 */
[----:B------:R-:W3:Y:S01]  /*43a0*/  SHFL.BFLY PT, R10, R13, 0x1, 0x1f ;  /* 0x0c201f000d0a7f89 */ /* 0x000ee200000e0000 */
[----:B------:R-:W-:Y:S01]  /*43b0*/  @!P4 FMUL R15, R15, 16777216 ;  /* 0x4b8000000f0fc820 */ /* 0x000fe20000400000 */
[--C-:B------:R-:W-:Y:S01]  /*43c0*/  SHF.R.U32.HI R14, RZ, 0x3, R0.reuse ;  /* 0x00000003ff0e7819 */ /* 0x100fe20000011600 */
[----:B------:R-:W-:Y:S01]  /*43d0*/  @!P0 FMUL R21, R21, 16777216 ;  /* 0x4b80000015158820 */ /* 0x000fe20000400000 */
[----:B------:R-:W4:Y:S01]  /*43e0*/  SHFL.BFLY PT, R18, R17, 0x1, 0x1f ;  /* 0x0c201f0011127f89 */ /* 0x000f2200000e0000 */
[----:B------:R-:W-:Y:S01]  /*43f0*/  FSETP.NEU.AND P0, PT, R25, RZ, PT ;  /* 0x000000ff1900720b */ /* 0x000fe20003f0d000 */
[----:B------:R-:W-:Y:S01]  /*4400*/  IMAD.MOV.U32 R51, RZ, RZ, -0x800000 ;  /* 0xff800000ff337424 */ /* 0x000fe200078e00ff */
[----:B------:R5:W3:Y:S01]  /*4410*/  MUFU.RCP R12, R9 ;  /* 0x00000009000c7308 */ /* 0x000ae20000001000 */
[----:B------:R-:W-:Y:S01]  /*4420*/  FSETP.NEU.AND P5, PT, R24, RZ, PT ;  /* 0x000000ff1800720b */ /* 0x000fe20003fad000 */
[----:B------:R-:W-:Y:S01]  /*4430*/  IMAD.MOV.U32 R50, RZ, RZ, -0x800000 ;  /* 0xff800000ff327424 */ /* 0x000fe200078e00ff */
[C---:B------:R-:W-:Y:S01]  /*4440*/  LOP3.LUT P3, RZ, R0.reuse, 0x1f, RZ, 0xc0, !PT ;  /* 0x0000001f00ff7812 */ /* 0x040fe2000786c0ff */
[----:B------:R-:W-:Y:S01]  /*4450*/  IMAD.MOV.U32 R52, RZ, RZ, -0x800000 ;  /* 0xff800000ff347424 */ /* 0x000fe200078e00ff */
[----:B------:R-:W-:Y:S01]  /*4460*/  ISETP.GE.AND P4, PT, R0, 0x4, PT ;  /* 0x000000040000780c */ /* 0x000fe20003f86270 */
[----:B------:R-:W-:Y:S01]  /*4470*/  IMAD.MOV.U32 R58, RZ, RZ, -0x800000 ;  /* 0xff800000ff3a7424 */ /* 0x000fe200078e00ff */
[----:B------:R-:W-:Y:S01]  /*4480*/  LOP3.LUT R41, R3, 0x1, R0, 0xf8, !PT ;  /* 0x0000000103297812 */ /* 0x000fe200078ef800 */
[----:B--2---:R-:W-:Y:S01]  /*4490*/  FMUL R20, R20, R21 ;  /* 0x0000001514147220 */ /* 0x004fe20000400000 */
[----:B0-----:R-:W-:Y:S01]  /*44a0*/  FADD R2, -R5, R2 ;  /* 0x0000000205027221 */ /* 0x001fe20000000100 */
[----:B-----5:R-:W-:Y:S01]  /*44b0*/  LOP3.LUT R9, R14, 0x4, RZ, 0xc0, !PT ;  /* 0x000000040e097812 */ /* 0x020fe200078ec0ff */
[----:B------:R-:W-:Y:S01]  /*44c0*/  IMAD.MOV.U32 R60, RZ, RZ, -0x800000 ;  /* 0xff800000ff3c7424 */ /* 0x000fe200078e00ff */
[----:B------:R-:W-:Y:S01]  /*44d0*/  UMOV UR4, 0xfffffe00 ;  /* 0xfffffe0000047882 */ /* 0x000fe20000000000 */
[----:B-1----:R-:W-:Y:S01]  /*44e0*/  FADD R23, -R22, R23 ;  /* 0x0000001716177221 */ /* 0x002fe20000000100 */
[----:B------:R-:W-:Y:S01]  /*44f0*/  FMUL R14, R2, R2 ;  /* 0x00000002020e7220 */ /* 0x000fe20000400000 */
[----:B------:R-:W-:Y:S01]  /*4500*/  FSEL R20, R20, RZ, P0 ;  /* 0x000000ff14147208 */ /* 0x000fe20000000000 */
[----:B---3--:R-:W-:Y:S01]  /*4510*/  FMUL R12, R12, R15 ;  /* 0x0000000f0c0c7220 */ /* 0x008fe20000400000 */
[----:B------:R-:W-:Y:S01]  /*4520*/  FADD R13, R13, R10 ;  /* 0x0000000a0d0d7221 */ /* 0x000fe20000000000 */
[----:B------:R-:W-:Y:S01]  /*4530*/  FMUL R10, R23, R23 ;  /* 0x00000017170a7220 */ /* 0x000fe20000400000 */
[----:B------:R-:W-:Y:S01]  /*4540*/  FMUL R14, R11, R14 ;  /* 0x0000000e0b0e7220 */ /* 0x000fe20000400000 */
[----:B------:R-:W-:Y:S01]  /*4550*/  FFMA R22, R23, R20, R22 ;  /* 0x0000001417167223 */ /* 0x000fe20000000016 */
[----:B------:R-:W-:Y:S01]  /*4560*/  FSEL R12, R12, RZ, P5 ;  /* 0x000000ff0c0c7208 */ /* 0x000fe20002800000 */
[----:B----4-:R-:W-:Y:S01]  /*4570*/  FADD R17, R17, R18 ;  /* 0x0000001211117221 */ /* 0x010fe20000000000 */
[----:B------:R-:W-:Y:S01]  /*4580*/  FMUL R10, R19, R10 ;  /* 0x0000000a130a7220 */ /* 0x000fe20000400000 */
[----:B------:R-:W-:Y:S01]  /*4590*/  @!P3 STS [R9+0x20], R24 ;  /* 0x000020180900b388 */ /* 0x000fe20000000800 */
[----:B------:R-:W-:Y:S01]  /*45a0*/  IMAD.MOV.U32 R59, RZ, RZ, -0x800000 ;  /* 0xff800000ff3b7424 */ /* 0x000fe200078e00ff */
[----:B------:R-:W-:Y:S01]  /*45b0*/  FFMA R16, R2, R12, R5 ;  /* 0x0000000c02107223 */ /* 0x000fe20000000005 */
[----:B------:R-:W-:Y:S01]  /*45c0*/  FFMA R14, R12, R14, R13 ;  /* 0x0000000e0c0e7223 */ /* 0x000fe2000000000d */
[----:B------:R-:W-:Y:S01]  /*45d0*/  FFMA R20, R20, R10, R17 ;  /* 0x0000000a14147223 */ /* 0x000fe20000000011 */
[----:B------:R-:W-:Y:S01]  /*45e0*/  @!P3 STS [R9+0x28], R25 ;  /* 0x000028190900b388 */ /* 0x000fe20000000800 */
[----:B------:R-:W-:Y:S01]  /*45f0*/  IMAD.MOV.U32 R57, RZ, RZ, -0x800000 ;  /* 0xff800000ff397424 */ /* 0x000fe200078e00ff */
[----:B------:R-:W-:Y:S01]  /*4600*/  UMOV UR8, 0xffffffff ;  /* 0xffffffff00087882 */ /* 0x000fe20000000000 */
[----:B------:R-:W-:Y:S01]  /*4610*/  IMAD.MOV.U32 R53, RZ, RZ, -0x800000 ;  /* 0xff800000ff357424 */ /* 0x000fe200078e00ff */
[----:B------:R-:W-:Y:S01]  /*4620*/  @!P3 STS [R9], R16 ;  /* 0x000000100900b388 */ /* 0x000fe20000000800 */
[----:B------:R-:W-:-:S02]  /*4630*/  IMAD.MOV.U32 R54, RZ, RZ, -0x800000 ;  /* 0xff800000ff367424 */ /* 0x000fc400078e00ff */
[----:B------:R-:W-:Y:S01]  /*4640*/  IMAD.MOV.U32 R55, RZ, RZ, -0x800000 ;  /* 0xff800000ff377424 */ /* 0x000fe200078e00ff */
[----:B------:R-:W-:Y:S01]  /*4650*/  @!P3 STS [R9+0x8], R22 ;  /* 0x000008160900b388 */ /* 0x000fe20000000800 */
[----:B------:R-:W-:Y:S02]  /*4660*/  IMAD.MOV.U32 R56, RZ, RZ, -0x800000 ;  /* 0xff800000ff387424 */ /* 0x000fe400078e00ff */
[----:B------:R-:W-:Y:S01]  /*4670*/  IMAD.MOV.U32 R62, RZ, RZ, -0x800000 ;  /* 0xff800000ff3e7424 */ /* 0x000fe200078e00ff */
[----:B------:R-:W-:Y:S01]  /*4680*/  @!P3 STS [R9+0x10], R14 ;  /* 0x0000100e0900b388 */ /* 0x000fe20000000800 */
[----:B------:R-:W-:Y:S02]  /*4690*/  IMAD.MOV.U32 R63, RZ, RZ, -0x800000 ;  /* 0xff800000ff3f7424 */ /* 0x000fe400078e00ff */
[----:B------:R-:W-:Y:S01]  /*46a0*/  IMAD.MOV.U32 R64, RZ, RZ, 0x7f800000 ;  /* 0x7f800000ff407424 */ /* 0x000fe200078e00ff */
[----:B------:R-:W-:Y:S01]  /*46b0*/  @!P3 STS [R9+0x18], R20 ;  /* 0x000018140900b388 */ /* 0x000fe20000000800 */
[----:B------:R-:W-:-:S02]  /*46c0*/  IMAD.MOV.U32 R65, RZ, RZ, 0x7f800000 ;  /* 0x7f800000ff417424 */ /* 0x000fc400078e00ff */
[----:B------:R-:W-:Y:S01]  /*46d0*/  IMAD.MOV.U32 R66, RZ, RZ, 0x7f800000 ;  /* 0x7f800000ff427424 */ /* 0x000fe200078e00ff */
[----:B------:R-:W-:Y:S01]  /*46e0*/  BAR.SYNC.DEFER_BLOCKING 0x0 ;  /* 0x0000000000007b1d */ /* 0x000fe20000010000 */
[----:B------:R-:W-:Y:S02]  /*46f0*/  IMAD.MOV.U32 R67, RZ, RZ, 0x7f800000 ;  /* 0x7f800000ff437424 */ /* 0x000fe400078e00ff */
[----:B------:R-:W-:Y:S02]  /*4700*/  IMAD.MOV.U32 R68, RZ, RZ, 0x7f800000 ;  /* 0x7f800000ff447424 */ /* 0x000fe400078e00ff */
[----:B------:R-:W-:Y:S02]  /*4710*/  IMAD.MOV.U32 R72, RZ, RZ, 0x7f800000 ;  /* 0x7f800000ff487424 */ /* 0x000fe400078e00ff */
[----:B------:R-:W-:Y:S02]  /*4720*/  IMAD.MOV.U32 R73, RZ, RZ, 0x7f800000 ;  /* 0x7f800000ff497424 */ /* 0x000fe400078e00ff */
[----:B------:R-:W-:-:S02]  /*4730*/  IMAD.MOV.U32 R74, RZ, RZ, 0x7f800000 ;  /* 0x7f800000ff4a7424 */ /* 0x000fc400078e00ff */
[----:B------:R-:W-:Y:S02]  /*4740*/  IMAD.MOV.U32 R75, RZ, RZ, 0x7f800000 ;  /* 0x7f800000ff4b7424 */ /* 0x000fe400078e00ff */
[----:B------:R-:W-:Y:S02]  /*4750*/  IMAD.MOV.U32 R76, RZ, RZ, 0x7f800000 ;  /* 0x7f800000ff4c7424 */ /* 0x000fe400078e00ff */
[----:B------:R-:W-:Y:S02]  /*4760*/  IMAD.MOV.U32 R70, RZ, RZ, 0x7f800000 ;  /* 0x7f800000ff467424 */ /* 0x000fe400078e00ff */
[----:B------:R-:W-:Y:S02]  /*4770*/  IMAD.MOV.U32 R78, RZ, RZ, 0x7f800000 ;  /* 0x7f800000ff4e7424 */ /* 0x000fe400078e00ff */
[----:B------:R-:W-:Y:S02]  /*4780*/  IMAD.MOV.U32 R77, RZ, RZ, 0x7f800000 ;  /* 0x7f800000ff4d7424 */ /* 0x000fe400078e00ff */
[----:B------:R-:W-:Y:S01]  /*4790*/  IMAD.MOV.U32 R69, RZ, RZ, 0x7f800000 ;  /* 0x7f800000ff457424 */ /* 0x000fe200078e00ff */
[----:B------:R-:W0:Y:S04]  /*47a0*/  @!P4 LDS R7, [R0.X4+0x20] ;  /* 0x000020000007c984 */ /* 0x000e280000004800 */
[----:B------:R-:W1:Y:S04]  /*47b0*/  @!P4 LDS R6, [R0.X4] ;  /* 0x000000000006c984 */ /* 0x000e680000004800 */
[----:B------:R-:W2:Y:S04]  /*47c0*/  @!P4 LDS R4, [R0.X4+0x10] ;  /* 0x000010000004c984 */ /* 0x000ea80000004800 */
[----:B0-----:R-:W0:Y:S04]  /*47d0*/  SHFL.BFLY PT, R2, R7, 0x1, 0x1f ;  /* 0x0c201f0007027f89 */ /* 0x001e2800000e0000 */
[----:B-1----:R-:W1:Y:S04]  /*47e0*/  SHFL.BFLY PT, R5, R6, 0x1, 0x1f ;  /* 0x0c201f0006057f89 */ /* 0x002e6800000e0000 */
[----:B--2---:R-:W2:Y:S01]  /*47f0*/  SHFL.BFLY PT, R11, R4, 0x1, 0x1f ;  /* 0x0c201f00040b7f89 */ /* 0x004ea200000e0000 */
[----:B0-----:R-:W-:-:S04]  /*4800*/  FADD R13, R7, R2 ;  /* 0x00000002070d7221 */ /* 0x001fc80000000000 */
[C---:B------:R-:W-:Y:S01]  /*4810*/  FMUL R10, R13.reuse, 0.25 ;  /* 0x3e8000000d0a7820 */ /* 0x040fe20000400000 */
[C---:B------:R-:W-:Y:S01]  /*4820*/  FSETP.GEU.AND P5, PT, |R13|.reuse, 1.175494350822287508e-38, PT ;  /* 0x008000000d00780b */ /* 0x040fe20003fae200 */
[----:B-1----:R-:W-:Y:S01]  /*4830*/  FADD R5, -R6, R5 ;  /* 0x0000000506057221 */ /* 0x002fe20000000100 */
[----:B------:R-:W-:Y:S01]  /*4840*/  FSETP.GT.AND P0, PT, |R13|, 8.50705917302346158658e+37, PT ;  /* 0x7e8000000d00780b */ /* 0x000fe20003f04200 */
[----:B--2---:R-:W-:-:S03]  /*4850*/  FADD R4, R4, R11 ;  /* 0x0000000b04047221 */ /* 0x004fc60000000000 */
[----:B------:R-:W-:-:S07]  /*4860*/  FSEL R10, R10, R13, P0 ;  /* 0x0000000d0a0a7208 */ /* 0x000fce0000000000 */
[----:B------:R-:W-:Y:S02]  /*4870*/  @!P5 FMUL R10, R10, 16777216 ;  /* 0x4b8000000a0ad820 */ /* 0x000fe40000400000 */
[----:B------:R-:W-:Y:S01]  /*4880*/  @P0 FMUL R2, R2, 0.25 ;  /* 0x3e80000002020820 */ /* 0x000fe20000400000 */
[----:B------:R-:W-:Y:S01]  /*4890*/  ISETP.NE.AND P0, PT, R40, RZ, PT ;  /* 0x000000ff2800720c */ /* 0x000fe20003f05270 */
[----:B------:R-:W0:Y:S02]  /*48a0*/  MUFU.RCP R15, R10 ;  /* 0x0000000a000f7308 */ /* 0x000e240000001000 */
[----:B------:R-:W-:Y:S01]  /*48b0*/  @!P5 FMUL R2, R2, 16777216 ;  /* 0x4b8000000202d820 */ /* 0x000fe20000400000 */
[----:B------:R-:W-:Y:S02]  /*48c0*/  FSETP.NEU.AND P5, PT, R13, RZ, PT ;  /* 0x000000ff0d00720b */ /* 0x000fe40003fad000 */
[----:B------:R-:W-:Y:S01]  /*48d0*/  ISETP.LT.AND P0, PT, R0, 0x4, !P0 ;  /* 0x000000040000780c */ /* 0x000fe20004701270 */
[----:B0-----:R-:W-:Y:S01]  /*48e0*/  FMUL R15, R15, R2 ;  /* 0x000000020f0f7220 */ /* 0x001fe20000400000 */
[----:B------:R-:W-:-:S11]  /*48f0*/  FMUL R2, R5, R5 ;  /* 0x0000000505027220 */ /* 0x000fd60000400000 */
[----:B------:R-:W-:Y:S01]  /*4900*/  @P0 STS [R0.X4+0x20], R13 ;  /* 0x0000200d00000388 */ /* 0x000fe20000004800 */
[----:B------:R-:W-:Y:S01]  /*4910*/  FSEL R15, R15, RZ, P5 ;  /* 0x000000ff0f0f7208 */ /* 0x000fe20002800000 */
[----:B------:R-:W-:Y:S01]  /*4920*/  FMUL R2, R7, R2 ;  /* 0x0000000207027220 */ /* 0x000fe20000400000 */
[----:B------:R-:W-:-:S03]  /*4930*/  IMAD.MOV.U32 R7, RZ, RZ, 0x10 ;  /* 0x00000010ff077424 */ /* 0x000fc600078e00ff */
[----:B------:R-:W-:Y:S01]  /*4940*/  FFMA R11, R5, R15, R6 ;  /* 0x0000000f050b7223 */ /* 0x000fe20000000006 */
[----:B------:R-:W-:Y:S01]  /*4950*/  FFMA R15, R15, R2, R4 ;  /* 0x000000020f0f7223 */ /* 0x000fe20000000004 */
[----:B------:R-:W-:Y:S01]  /*4960*/  LOP3.LUT R6, R0, 0x3f, RZ, 0xc0, !PT ;  /* 0x0000003f00067812 */ /* 0x000fe200078ec0ff */
[----:B------:R-:W-:Y:S02]  /*4970*/  IMAD.MOV.U32 R5, RZ, RZ, 0x20 ;  /* 0x00000020ff057424 */ /* 0x000fe400078e00ff */
[----:B------:R-:W-:Y:S02]  /*4980*/  @P0 STS [R0.X4], R11 ;  /* 0x0000000b00000388 */ /* 0x000fe40000004800 */
[C---:B------:R-:W-:Y:S02]  /*4990*/  IMAD.WIDE.U32 R4, R6.reuse, R5, c[0x0][0x168] ;  /* 0x00005a0006047625 */ /* 0x040fe400078e0005 */
[----:B------:R-:W-:Y:S02]  /*49a0*/  @P0 STS [R0.X4+0x10], R15 ;  /* 0x0000100f00000388 */ /* 0x000fe40000004800 */
[----:B------:R-:W-:-:S02]  /*49b0*/  IMAD.WIDE.U32 R6, R6, R7, c[0x0][0x170] ;  /* 0x00005c0006067625 */ /* 0x000fc400078e0007 */
[----:B------:R-:W-:Y:S01]  /*49c0*/  BAR.SYNC.DEFER_BLOCKING 0x0 ;  /* 0x0000000000007b1d */ /* 0x000fe20000010000 */
[----:B------:R-:W-:Y:S02]  /*49d0*/  IADD3 R16, P5, R4, 0x9000, RZ ;  /* 0x0000900004107810 */ /* 0x000fe40007fbe0ff */
[----:B------:R-:W-:-:S03]  /*49e0*/  IADD3 R6, P6, R6, 0x4800, RZ ;  /* 0x0000480006067810 */ /* 0x000fc60007fde0ff */
[----:B------:R-:W-:Y:S02]  /*49f0*/  IMAD.X R17, RZ, RZ, R5, P5 ;  /* 0x000000ffff117224 */ /* 0x000fe400028e0605 */
[----:B------:R-:W-:Y:S01]  /*4a00*/  IMAD.X R7, RZ, RZ, R7, P6 ;  /* 0x000000ffff077224 */ /* 0x000fe200030e0607 */
[----:B------:R-:W0:Y:S04]  /*4a10*/  LDS R2, [0x10] ;  /* 0x00001000ff027984 */ /* 0x000e280000000800 */
[----:B------:R-:W1:Y:S04]  /*4a20*/  LDS R10, [0x18] ;  /* 0x00001800ff0a7984 */ /* 0x000e680000000800 */
[----:B------:R-:W2:Y:S04]  /*4a30*/  LDS R44, [RZ] ;  /* 0x00000000ff2c7984 */ /* 0x000ea80000000800 */
[----:B------:R-:W3:Y:S01]  /*4a40*/  LDS R45, [0x8] ;  /* 0x00000800ff2d7984 */ /* 0x000ee20000000800 */
[----:B0-----:R-:W-:Y:S01]  /*4a50*/  FFMA R2, R2, R71, 9.9999999747524270788e-07 ;  /* 0x358637bd02027423 */ /* 0x001fe20000000047 */
[----:B-1----:R-:W-:-:S03]  /*4a60*/  FFMA R71, R71, R10, 9.9999999747524270788e-07 ;  /* 0x358637bd47477423 */ /* 0x002fc6000000000a */
[----:B------:R0:W1:Y:S08]  /*4a70*/  MUFU.RSQ R61, R2 ;  /* 0x00000002003d7308 */ /* 0x0000700000001400 */
[----:B--23--:R-:W4:Y:S02]  /*4a80*/  MUFU.RSQ R71, R71 ;  /* 0x0000004700477308 */ /* 0x00cf240000001400 */
.L_x_4:
[----:B------:R-:W-:Y:S01]  /*4a90*/  IADD3 R11, R8, UR4, RZ ;  /* 0x00000004080b7c10 */ /* 0x000fe2000fffe0ff */
[----:B------:R-:W-:Y:S01]  /*4aa0*/  IMAD.MOV.U32 R42, RZ, RZ, 0x2 ;  /* 0x00000002ff2a7424 */ /* 0x000fe200078e00ff */
[----:B------:R-:W-:Y:S01]  /*4ab0*/  CS2R R28, SRZ ;  /* 0x00000000001c7805 */ /* 0x000fe2000001ff00 */
[----:B------:R-:W-:Y:S01]  /*4ac0*/  CS2R R30, SRZ ;  /* 0x00000000001e7805 */ /* 0x000fe2000001ff00 */
[C---:B------:R-:W-:Y:S01]  /*4ad0*/  IADD3 R3, R11.reuse, 0x200, RZ ;  /* 0x000002000b037810 */ /* 0x040fe20007ffe0ff */
[----:B------:R-:W-:Y:S01]  /*4ae0*/  CS2R R24, SRZ ;  /* 0x0000000000187805 */ /* 0x000fe2000001ff00 */
[----:B------:R-:W-:Y:S01]  /*4af0*/  IADD3 R11, R11, 0x208, RZ ;  /* 0x000002080b0b7810 */ /* 0x000fe20007ffe0ff */
[----:B------:R-:W-:-:S02]  /*4b00*/  CS2R R26, SRZ ;  /* 0x00000000001a7805 */ /* 0x000fc4000001ff00 */
[----:B0-----:R-:W-:-:S04]  /*4b10*/  IMAD.WIDE R2, R3, R42, c[0x0][0x1a0] ;  /* 0x0000680003027625 */ /* 0x001fc800078e022a */
[----:B------:R-:W-:Y:S01]  /*4b20*/  IMAD.WIDE R10, R11, R42, c[0x0][0x1a0] ;  /* 0x000068000b0a7625 */ /* 0x000fe200078e022a */
[----:B------:R0:W2:Y:S04]  /*4b30*/  @!P1 LDG.E.EF.128 R28, [R2.64] ;  /* 0x00000006021c9981 */ /* 0x0000a8000c0e1d00 */
[----:B------:R3:W5:Y:S04]  /*4b40*/  @!P1 LDG.E.EF.128 R24, [R10.64] ;  /* 0x000000060a189981 */ /* 0x000768000c0e1d00 */
[----:B------:R-:W-:Y:S01]  /*4b50*/  BAR.SYNC.DEFER_BLOCKING 0x0 ;  /* 0x0000000000007b1d */ /* 0x000fe20000010000 */
[----:B0-----:R-:W-:-:S02]  /*4b60*/  IMAD.MOV.U32 R2, RZ, RZ, R6 ;  /* 0x000000ffff027224 */ /* 0x001fc400078e0006 */
[----:B------:R-:W-:Y:S02]  /*4b70*/  IMAD.MOV.U32 R3, RZ, RZ, R7 ;  /* 0x000000ffff037224 */ /* 0x000fe400078e0007 */
[----:B---3--:R-:W-:Y:S02]  /*4b80*/  IMAD.MOV.U32 R10, RZ, RZ, R16 ;  /* 0x000000ffff0a7224 */ /* 0x008fe400078e0010 */
[----:B------:R-:W-:Y:S01]  /*4b90*/  IMAD.MOV.U32 R11, RZ, RZ, R17 ;  /* 0x000000ffff0b7224 */ /* 0x000fe200078e0011 */
[----:B------:R-:W-:-:S06]  /*4ba0*/  UIADD3 UR5, UP0, UR4, 0x200, URZ ;  /* 0x0000020004057890 */ /* 0x000fcc000ff1e03f */
[----:B------:R-:W-:Y:S02]  /*4bb0*/  IMAD.U32 R32, RZ, RZ, UR5 ;  /* 0x00000005ff207e24 */ /* 0x000fe4000f8e00ff */
[----:B------:R-:W-:Y:S01]  /*4bc0*/  IMAD.MOV.U32 R33, RZ, RZ, 0x4 ;  /* 0x00000004ff217424 */ /* 0x000fe200078e00ff */
[----:B--2---:R0:W-:Y:S04]  /*4bd0*/  STS.128 [R103], R28 ;  /* 0x0000001c67007388 */ /* 0x0041e80000000c00 */
[----:B-----5:R2:W-:Y:S04]  /*4be0*/  STS.128 [R99+0x10], R24 ;  /* 0x0000101863007388 */ /* 0x0205e80000000c00 */
[----:B------:R-:W-:Y:S06]  /*4bf0*/  BAR.SYNC.DEFER_BLOCKING 0x0 ;  /* 0x0000000000007b1d */ /* 0x000fec0000010000 */
[----:B------:R-:W3:Y:S04]  /*4c00*/  LDG.E.EL.128 R4, [R2.64+0x1800] ;  /* 0x0018000602047981 */ /* 0x000ee8000c2e1d00 */
[----:B------:R-:W5:Y:S04]  /*4c10*/  LDG.E.EL.128 R12, [R10.64+0x3000] ;  /* 0x003000060a0c7981 */ /* 0x000f68000c2e1d00 */
[----:B----4-:R-:W4:Y:S04]  /*4c20*/  LDG.E.EL.128 R16, [R2.64] ;  /* 0x0000000602107981 */ /* 0x010f28000c2e1d00 */
[----:B------:R-:W4:Y:S01]  /*4c30*/  LDG.E.EL.128 R20, [R10.64] ;  /* 0x000000060a147981 */ /* 0x000f22000c2e1d00 */
[----:B0-----:R-:W-:-:S03]  /*4c40*/  LOP3.LUT R28, R32, 0x3004, R95, 0xfe, !PT ;  /* 0x00003004201c7812 */ /* 0x001fc600078efe5f */
[----:B------:R-:W-:Y:S02]  /*4c50*/  LDS.128 R36, [R101] ;  /* 0x0000000065247984 */ /* 0x000fe40000000c00 */
[----:B--2---:R-:W-:Y:S02]  /*4c60*/  IMAD.WIDE.U32 R24, R28, R33, c[0x0][0x168] ;  /* 0x00005a001c187625 */ /* 0x004fe400078e0021 */
[----:B------:R-:W2:Y:S04]  /*4c70*/  LDG.E.EL.128 R28, [R10.64+0x10] ;  /* 0x000010060a1c7981 */ /* 0x000ea8000c2e1d00 */
[----:B------:R-:W2:Y:S04]  /*4c80*/  LDG.E.EL.128 R24, [R24.64] ;  /* 0x0000000618187981 */ /* 0x000ea8000c2e1d00 */
[----:B------:R-:W0:Y:S01]  /*4c90*/  LDS.128 R32, [R101+0x410] ;  /* 0x0004100065207984 */ /* 0x000e220000000c00 */
[----:B------:R-:W-:Y:S01]  /*4ca0*/  FSETP.NAN.AND P5, PT, R76, R76, PT ;  /* 0x0000004c4c00720b */ /* 0x000fe20003fa8000 */
[----:B------:R-:W-:-:S02]  /*4cb0*/  UIADD3.X UR8, URZ, UR8, URZ, UP0, !UPT ;  /* 0x000000083f087290 */ /* 0x000fc400087fe43f */
[----:B------:R-:W-:-:S04]  /*4cc0*/  UISETP.GE.U32.AND UP0, UPT, UR5, 0xa00, UPT ;  /* 0x00000a000500788c */ /* 0x000fc8000bf06070 */
[----:B------:R-:W-:Y:S01]  /*4cd0*/  UISETP.GE.U32.AND.EX UP0, UPT, UR8, URZ, UPT, UP0 ;  /* 0x0000003f0800728c */ /* 0x000fe2000bf06100 */
[C---:B---3--:R-:W-:Y:S01]  /*4ce0*/  PRMT R79, R4.reuse, 0x7632, R79 ;  /* 0x00007632044f7816 */ /* 0x048fe2000000004f */
[----:B------:R-:W-:Y:S01]  /*4cf0*/  IMAD.U32 R81, R4, 0x10000, RZ ;  /* 0x0001000004517824 */ /* 0x000fe200078e00ff */
[C---:B------:R-:W-:Y:S01]  /*4d00*/  PRMT R84, R7.reuse, 0x7632, R84 ;  /* 0x0000763207547816 */ /* 0x040fe20000000054 */
[----:B------:R-:W-:Y:S02]  /*4d10*/  IMAD.U32 R85, R7, 0x10000, RZ ;  /* 0x0001000007557824 */ /* 0x000fe400078e00ff */
[----:B------:R-:W-:Y:S01]  /*4d20*/  IMAD.U32 R4, R79, 0x10000, RZ ;  /* 0x000100004f047824 */ /* 0x000fe200078e00ff */
[----:B-----5:R-:W-:Y:S01]  /*4d30*/  FADD R7, R12, R81 ;  /* 0x000000510c077221 */ /* 0x020fe20000000000 */
[C---:B------:R-:W-:Y:S01]  /*4d40*/  PRMT R80, R5.reuse, 0x7632, R80 ;  /* 0x0000763205507816 */ /* 0x040fe20000000050 */
[----:B------:R-:W-:Y:S01]  /*4d50*/  IMAD.U32 R5, R5, 0x10000, RZ ;  /* 0x0001000005057824 */ /* 0x000fe200078e00ff */
[----:B------:R-:W-:Y:S01]  /*4d60*/  FADD R12, R13, R4 ;  /* 0x000000040d0c7221 */ /* 0x000fe20000000000 */
[----:B0-----:R-:W-:Y:S01]  /*4d70*/  IMAD.U32 R4, R32, 0x10000, RZ ;  /* 0x0001000020047824 */ /* 0x001fe200078e00ff */
[C---:B------:R-:W-:Y:S01]  /*4d80*/  PRMT R82, R6.reuse, 0x7632, R82 ;  /* 0x0000763206527816 */ /* 0x040fe20000000052 */
[----:B------:R-:W-:Y:S01]  /*4d90*/  IMAD.U32 R83, R6, 0x10000, RZ ;  /* 0x0001000006537824 */ /* 0x000fe200078e00ff */
[----:B------:R-:W-:Y:S01]  /*4da0*/  FADD R14, R14, R5 ;  /* 0x000000050e0e7221 */ /* 0x000fe20000000000 */
[----:B----4-:R-:W-:Y:S01]  /*4db0*/  PRMT R6, R17, 0x7632, R6 ;  /* 0x0000763211067816 */ /* 0x010fe20000000006 */
[----:B------:R-:W-:Y:S01]  /*4dc0*/  FADD R4, R4, -R45 ;  /* 0x8000002d04047221 */ /* 0x000fe20000000000 */
[C---:B------:R-:W-:Y:S01]  /*4dd0*/  IMAD.U32 R5, R16.reuse, 0x10000, RZ ;  /* 0x0001000010057824 */ /* 0x040fe200078e00ff */
[----:B------:R-:W-:Y:S01]  /*4de0*/  PRMT R16, R16, 0x7632, R16 ;  /* 0x0000763210107816 */ /* 0x000fe20000000010 */
[----:B------:R-:W-:Y:S01]  /*4df0*/  FADD R7, R7, 1 ;  /* 0x3f80000007077421 */ /* 0x000fe20000000000 */
[----:B------:R-:W-:Y:S01]  /*4e00*/  FMUL R13, R71, R4 ;  /* 0x00000004470d7220 */ /* 0x000fe20000400000 */
[----:B------:R-:W-:Y:S01]  /*4e10*/  FADD R20, R20, R5 ;  /* 0x0000000514147221 */ /* 0x000fe20000000000 */
[----:B------:R-:W-:-:S02]  /*4e20*/  IMAD.U32 R6, R6, 0x10000, RZ ;  /* 0x0001000006067824 */ /* 0x000fc400078e00ff */
[----:B------:R-:W-:Y:S01]  /*4e30*/  IMAD.U32 R4, R33, 0x10000, RZ ;  /* 0x0001000021047824 */ /* 0x000fe200078e00ff */
[----:B------:R-:W-:Y:S01]  /*4e40*/  PRMT R32, R32, 0x7632, R32 ;  /* 0x0000763220207816 */ /* 0x000fe20000000020 */
[----:B------:R-:W-:Y:S01]  /*4e50*/  IMAD.U32 R5, R37, 0x10000, RZ ;  /* 0x0001000025057824 */ /* 0x000fe200078e00ff */
[----:B------:R-:W-:Y:S01]  /*4e60*/  FADD R23, R23, R6 ;  /* 0x0000000617177221 */ /* 0x000fe20000000000 */
[----:B------:R-:W-:Y:S01]  /*4e70*/  IMAD.U32 R16, R16, 0x10000, RZ ;  /* 0x0001000010107824 */ /* 0x000fe200078e00ff */
[----:B------:R-:W-:Y:S01]  /*4e80*/  FFMA R13, R13, R7, R20 ;  /* 0x000000070d0d7223 */ /* 0x000fe20000000014 */
[----:B------:R-:W-:Y:S01]  /*4e90*/  IMAD.U32 R17, R17, 0x10000, RZ ;  /* 0x0001000011117824 */ /* 0x000fe200078e00ff */
[----:B------:R-:W-:Y:S01]  /*4ea0*/  FADD R4, R4, -R45 ;  /* 0x8000002d04047221 */ /* 0x000fe20000000000 */
[----:B------:R-:W-:Y:S01]  /*4eb0*/  FADD R6, -R44, R5 ;  /* 0x000000052c067221 */ /* 0x000fe20000000100 */
[----:B------:R-:W-:Y:S01]  /*4ec0*/  FADD R79, R21, R16 ;  /* 0x00000010154f7221 */ /* 0x000fe20000000000 */
[----:B------:R-:W-:Y:S01]  /*4ed0*/  IMAD.U32 R32, R32, 0x10000, RZ ;  /* 0x0001000020207824 */ /* 0x000fe200078e00ff */
[----:B------:R-:W-:Y:S01]  /*4ee0*/  FADD R17, R22, R17 ;  /* 0x0000001116117221 */ /* 0x000fe20000000000 */
[----:B------:R-:W-:Y:S01]  /*4ef0*/  FADD R16, R14, 1 ;  /* 0x3f8000000e107421 */ /* 0x000fe20000000000 */
[----:B------:R-:W-:Y:S01]  /*4f00*/  FMUL R4, R71, R4 ;  /* 0x0000000447047220 */ /* 0x000fe20000400000 */
[----:B------:R-:W-:Y:S01]  /*4f10*/  PRMT R33, R33, 0x7632, R33 ;  /* 0x0000763221217816 */ /* 0x000fe20000000021 */
[----:B-1----:R-:W-:Y:S01]  /*4f20*/  FMUL R5, R61, R6 ;  /* 0x000000063d057220 */ /* 0x002fe20000400000 */
[-C--:B------:R-:W-:Y:S01]  /*4f30*/  FSETP.GEU.AND P6, PT, R76, R13.reuse, PT ;  /* 0x0000000d4c00720b */ /* 0x080fe20003fce000 */
[----:B------:R-:W-:Y:S01]  /*4f40*/  FADD R32, R32, -R45 ;  /* 0x8000002d20207221 */ /* 0x000fe20000000000 */
[----:B------:R-:W-:Y:S01]  /*4f50*/  PRMT R37, R37, 0x7632, R37 ;  /* 0x0000763225257816 */ /* 0x000fe20000000025 */
[-CC-:B------:R-:W-:Y:S01]  /*4f60*/  FFMA R14, R4, R16.reuse, R17.reuse ;  /* 0x00000010040e7223 */ /* 0x180fe20000000011 */
[----:B------:R-:W-:Y:S01]  /*4f70*/  FSEL R21, R76, R13, !P6 ;  /* 0x0000000d4c157208 */ /* 0x000fe20007000000 */
[----:B------:R-:W-:Y:S01]  /*4f80*/  FFMA R5, R5, R16, R17 ;  /* 0x0000001005057223 */ /* 0x000fe20000000011 */
[----:B------:R-:W-:Y:S01]  /*4f90*/  IMAD.U32 R4, R33, 0x10000, RZ ;  /* 0x0001000021047824 */ /* 0x000fe200078e00ff */
[----:B------:R-:W-:Y:S01]  /*4fa0*/  FADD R33, R12, 1 ;  /* 0x3f8000000c217421 */ /* 0x000fe20000000000 */
[----:B------:R-:W-:Y:S01]  /*4fb0*/  IMAD.U32 R80, R80, 0x10000, RZ ;  /* 0x0001000050507824 */ /* 0x000fe200078e00ff */
[----:B------:R-:W-:Y:S01]  /*4fc0*/  FMUL R12, R71, R32 ;  /* 0x00000020470c7220 */ /* 0x000fe20000400000 */
[----:B------:R-:W-:Y:S01]  /*4fd0*/  IMAD.U32 R37, R37, 0x10000, RZ ;  /* 0x0001000025257824 */ /* 0x000fe200078e00ff */
[----:B------:R-:W-:Y:S01]  /*4fe0*/  @!P2 FSEL R76, R76, R21, P5 ;  /* 0x000000154c4ca208 */ /* 0x000fe20002800000 */
[----:B------:R-:W-:Y:S01]  /*4ff0*/  FADD R15, R15, R80 ;  /* 0x000000500f0f7221 */ /* 0x000fe20000000000 */
[----:B------:R-:W-:Y:S01]  /*5000*/  FSETP.GEU.AND P5, PT, R43, R5, PT ;  /* 0x000000052b00720b */ /* 0x000fe20003fae000 */
[----:B------:R-:W-:Y:S01]  /*5010*/  FADD R6, -R44, R37 ;  /* 0x000000252c067221 */ /* 0x000fe20000000100 */
[----:B------:R-:W-:Y:S01]  /*5020*/  FFMA R12, R12, R33, R79 ;  /* 0x000000210c0c7223 */ /* 0x000fe2000000004f */
[----:B------:R-:W-:Y:S01]  /*5030*/  FADD R15, R15, 1 ;  /* 0x3f8000000f0f7421 */ /* 0x000fe20000000000 */
[----:B------:R-:W-:Y:S01]  /*5040*/  FSEL R16, R43, R5, !P5 ;  /* 0x000000052b107208 */ /* 0x000fe20006800000 */
[----:B------:R-:W-:Y:S01]  /*5050*/  FMUL R6, R61, R6 ;  /* 0x000000063d067220 */ /* 0x000fe20000400000 */
[----:B------:R-:W-:-:S02]  /*5060*/  FSETP.NAN.AND P5, PT, R43, R43, PT ;  /* 0x0000002b2b00720b */ /* 0x000fc40003fa8000 */
[----:B------:R-:W-:Y:S01]  /*5070*/  FSETP.GEU.AND P6, PT, R75, R12, PT ;  /* 0x0000000c4b00720b */ /* 0x000fe20003fce000 */
[----:B------:R-:W-:Y:S01]  /*5080*/  FFMA R6, R6, R15, R23 ;  /* 0x0000000f06067223 */ /* 0x000fe20000000017 */
[----:B------:R-:W-:Y:S02]  /*5090*/  @!P2 FSEL R43, R43, R16, P5 ;  /* 0x000000102b2ba208 */ /* 0x000fe40002800000 */
[C---:B------:R-:W-:Y:S02]  /*50a0*/  FSETP.NAN.AND P5, PT, R75.reuse, R75, PT ;  /* 0x0000004b4b00720b */ /* 0x040fe40003fa8000 */
[----:B------:R-:W-:Y:S01]  /*50b0*/  FSEL R16, R75, R12, !P6 ;  /* 0x0000000c4b107208 */ /* 0x000fe20007000000 */
[----:B------:R-:W-:Y:S01]  /*50c0*/  FADD R4, R4, -R45 ;  /* 0x8000002d04047221 */ /* 0x000fe20000000000 */
[----:B------:R-:W-:Y:S02]  /*50d0*/  FSETP.GEU.AND P6, PT, R47, R6, PT ;  /* 0x000000062f00720b */ /* 0x000fe40003fce000 */
[----:B------:R-:W-:Y:S01]  /*50e0*/  @!P2 FSEL R75, R75, R16, P5 ;  /* 0x000000104b4ba208 */ /* 0x000fe20002800000 */
[----:B------:R-:W-:Y:S01]  /*50f0*/  FMUL R4, R71, R4 ;  /* 0x0000000447047220 */ /* 0x000fe20000400000 */
[----:B------:R-:W-:-:S02]  /*5100*/  FSETP.GEU.AND P5, PT, R74, R14, PT ;  /* 0x0000000e4a00720b */ /* 0x000fc40003fae000 */
[C---:B------:R-:W-:Y:S01]  /*5110*/  PRMT R16, R34.reuse, 0x7632, R16 ;  /* 0x0000763222107816 */ /* 0x040fe20000000010 */
[----:B------:R-:W-:Y:S01]  /*5120*/  IMAD.U32 R34, R34, 0x10000, RZ ;  /* 0x0001000022227824 */ /* 0x000fe200078e00ff */
[----:B------:R-:W-:Y:S01]  /*5130*/  FSEL R22, R47, R6, !P6 ;  /* 0x000000062f167208 */ /* 0x000fe20007000000 */
[----:B------:R-:W-:Y:S01]  /*5140*/  FFMA R15, R4, R15, R23 ;  /* 0x0000000f040f7223 */ /* 0x000fe20000000017 */
[C---:B------:R-:W-:Y:S02]  /*5150*/  FSETP.NAN.AND P6, PT, R74.reuse, R74, PT ;  /* 0x0000004a4a00720b */ /* 0x040fe40003fc8000 */
[----:B------:R-:W-:Y:S01]  /*5160*/  FSEL R37, R74, R14, !P5 ;  /* 0x0000000e4a257208 */ /* 0x000fe20006800000 */
[C---:B------:R-:W-:Y:S01]  /*5170*/  IMAD.U32 R23, R18.reuse, 0x10000, RZ ;  /* 0x0001000012177824 */ /* 0x040fe200078e00ff */
[----:B------:R-:W-:Y:S01]  /*5180*/  PRMT R21, R18, 0x7632, R21 ;  /* 0x0000763212157816 */ /* 0x000fe20000000015 */
[----:B--2---:R-:W-:Y:S01]  /*5190*/  FADD R24, R24, R83 ;  /* 0x0000005318187221 */ /* 0x004fe20000000000 */
[----:B------:R-:W-:Y:S01]  /*51a0*/  FADD R34, R34, -R45 ;  /* 0x8000002d22227221 */ /* 0x000fe20000000000 */
[----:B------:R-:W-:Y:S01]  /*51b0*/  @!P2 FSEL R74, R74, R37, P6 ;  /* 0x000000254a4aa208 */ /* 0x000fe20003000000 */
[----:B------:R-:W-:Y:S01]  /*51c0*/  IMAD.U32 R18, R35, 0x10000, RZ ;  /* 0x0001000023127824 */ /* 0x000fe200078e00ff */
[----:B------:R-:W-:-:S02]  /*51d0*/  FSETP.NAN.AND P6, PT, R47, R47, PT ;  /* 0x0000002f2f00720b */ /* 0x000fc40003fc8000 */
[----:B------:R-:W-:Y:S01]  /*51e0*/  PRMT R4, R35, 0x7632, R4 ;  /* 0x0000763223047816 */ /* 0x000fe20000000004 */
[----:B------:R-:W-:Y:S01]  /*51f0*/  FADD R35, R28, R23 ;  /* 0x000000171c237221 */ /* 0x000fe20000000000 */
[C---:B------:R-:W-:Y:S01]  /*5200*/  PRMT R17, R19.reuse, 0x7632, R17 ;  /* 0x0000763213117816 */ /* 0x040fe20000000011 */
[----:B------:R-:W-:Y:S01]  /*5210*/  IMAD.U32 R19, R19, 0x10000, RZ ;  /* 0x0001000013137824 */ /* 0x000fe200078e00ff */
[----:B------:R-:W-:Y:S01]  /*5220*/  FMUL R34, R71, R34 ;  /* 0x0000002247227220 */ /* 0x000fe20000400000 */
[----:B------:R-:W-:Y:S01]  /*5230*/  FADD R23, R24, 1 ;  /* 0x3f80000018177421 */ /* 0x000fe20000000000 */
[----:B------:R-:W-:Y:S01]  /*5240*/  FADD R26, R26, R85 ;  /* 0x000000551a1a7221 */ /* 0x000fe20000000000 */
[----:B------:R-:W-:Y:S01]  /*5250*/  FADD R18, R18, -R45 ;  /* 0x8000002d12127221 */ /* 0x000fe20000000000 */
[----:B------:R-:W-:Y:S01]  /*5260*/  @!P2 FSEL R47, R47, R22, P6 ;  /* 0x000000162f2fa208 */ /* 0x000fe20003000000 */
[----:B------:R-:W-:Y:S01]  /*5270*/  IMAD.U32 R22, R21, 0x10000, RZ ;  /* 0x0001000015167824 */ /* 0x000fe200078e00ff */
[----:B------:R-:W-:Y:S01]  /*5280*/  FSETP.GEU.AND P5, PT, R73, R15, PT ;  /* 0x0000000f4900720b */ /* 0x000fe20003fae000 */
[----:B------:R-:W-:Y:S01]  /*5290*/  IMAD.U32 R82, R82, 0x10000, RZ ;  /* 0x0001000052527824 */ /* 0x000fe200078e00ff */
[----:B------:R-:W-:Y:S01]  /*52a0*/  FFMA R34, R34, R23, R35 ;  /* 0x0000001722227223 */ /* 0x000fe20000000023 */
[----:B------:R-:W-:Y:S01]  /*52b0*/  FADD R21, R30, R19 ;  /* 0x000000131e157221 */ /* 0x000fe20000000000 */
[----:B------:R-:W-:Y:S01]  /*52c0*/  IMAD.U32 R16, R16, 0x10000, RZ ;  /* 0x0001000010107824 */ /* 0x000fe200078e00ff */
[----:B------:R-:W-:Y:S01]  /*52d0*/  FMUL R18, R71, R18 ;  /* 0x0000001247127220 */ /* 0x000fe20000400000 */
[----:B------:R-:W-:Y:S01]  /*52e0*/  FADD R19, R26, 1 ;  /* 0x3f8000001a137421 */ /* 0x000fe20000000000 */
[----:B------:R-:W-:Y:S01]  /*52f0*/  FSEL R32, R73, R15, !P5 ;  /* 0x0000000f49207208 */ /* 0x000fe20006800000 */
[----:B------:R-:W-:Y:S01]  /*5300*/  FADD R25, R25, R82 ;  /* 0x0000005219197221 */ /* 0x000fe20000000000 */
[C---:B------:R-:W-:Y:S01]  /*5310*/  FSETP.NAN.AND P5, PT, R73.reuse, R73, PT ;  /* 0x000000494900720b */ /* 0x040fe20003fa8000 */
[----:B------:R-:W-:Y:S01]  /*5320*/  FADD R16, R16, -R45 ;  /* 0x8000002d10107221 */ /* 0x000fe20000000000 */
[----:B------:R-:W-:Y:S01]  /*5330*/  FSETP.GEU.AND P6, PT, R72, R34, PT ;  /* 0x000000224800720b */ /* 0x000fe20003fce000 */
[----:B------:R-:W-:Y:S01]  /*5340*/  FFMA R81, R18, R19, R21 ;  /* 0x0000001312517223 */ /* 0x000fe20000000015 */
[----:B------:R-:W-:Y:S01]  /*5350*/  @!P2 FSEL R73, R73, R32, P5 ;  /* 0x000000204949a208 */ /* 0x000fe20002800000 */
[----:B------:R-:W-:Y:S01]  /*5360*/  FADD R29, R29, R22 ;  /* 0x000000161d1d7221 */ /* 0x000fe20000000000 */
[----:B------:R-:W-:Y:S01]  /*5370*/  FMUL R16, R71, R16 ;  /* 0x0000001047107220 */ /* 0x000fe20000400000 */
[----:B------:R-:W-:Y:S01]  /*5380*/  FADD R25, R25, 1 ;  /* 0x3f80000019197421 */ /* 0x000fe20000000000 */
[----:B------:R-:W-:-:S02]  /*5390*/  FSETP.NAN.AND P5, PT, R72, R72, PT ;  /* 0x000000484800720b */ /* 0x000fc40003fa8000 */
[----:B------:R-:W-:Y:S02]  /*53a0*/  FSEL R37, R72, R34, !P6 ;  /* 0x0000002248257208 */ /* 0x000fe40007000000 */
[C---:B------:R-:W-:Y:S01]  /*53b0*/  FSETP.GEU.AND P6, PT, R67.reuse, R81, PT ;  /* 0x000000514300720b */ /* 0x040fe20003fce000 */
[----:B------:R-:W-:Y:S01]  /*53c0*/  FFMA R83, R16, R25, R29 ;  /* 0x0000001910537223 */ /* 0x000fe2000000001d */
[----:B------:R-:W-:Y:S01]  /*53d0*/  @!P2 FSEL R72, R72, R37, P5 ;  /* 0x000000254848a208 */ /* 0x000fe20002800000 */
[----:B------:R-:W-:Y:S01]  /*53e0*/  IMAD.U32 R4, R4, 0x10000, RZ ;  /* 0x0001000004047824 */ /* 0x000fe200078e00ff */
[C---:B------:R-:W-:Y:S02]  /*53f0*/  FSETP.NAN.AND P5, PT, R67.reuse, R67, PT ;  /* 0x000000434300720b */ /* 0x040fe40003fa8000 */
[----:B------:R-:W-:Y:S02]  /*5400*/  FSEL R16, R67, R81, !P6 ;  /* 0x0000005143107208 */ /* 0x000fe40007000000 */
[----:B------:R-:W-:-:S02]  /*5410*/  FSETP.GEU.AND P6, PT, R68, R83, PT ;  /* 0x000000534400720b */ /* 0x000fc40003fce000 */
[----:B------:R-:W-:Y:S01]  /*5420*/  @!P2 FSEL R67, R67, R16, P5 ;  /* 0x000000104343a208 */ /* 0x000fe20002800000 */
[----:B------:R-:W-:Y:S01]  /*5430*/  FADD R16, R4, -R45 ;  /* 0x8000002d04107221 */ /* 0x000fe20000000000 */
[----:B------:R-:W-:Y:S01]  /*5440*/  PRMT R4, R36, 0x7632, R4 ;  /* 0x0000763224047816 */ /* 0x000fe20000000004 */
[----:B------:R-:W-:Y:S01]  /*5450*/  IMAD.U32 R84, R84, 0x10000, RZ ;  /* 0x0001000054547824 */ /* 0x000fe200078e00ff */
[----:B------:R-:W-:Y:S02]  /*5460*/  FSEL R37, R68, R83, !P6 ;  /* 0x0000005344257208 */ /* 0x000fe40007000000 */
[----:B------:R-:W-:Y:S01]  /*5470*/  FSETP.GT.AND P6, PT, R49, R12, PT ;  /* 0x0000000c3100720b */ /* 0x000fe20003fc4000 */
[----:B------:R-:W-:Y:S01]  /*5480*/  IMAD.U32 R18, R17, 0x10000, RZ ;  /* 0x0001000011127824 */ /* 0x000fe200078e00ff */
[----:B------:R-:W-:Y:S01]  /*5490*/  FADD R27, R27, R84 ;  /* 0x000000541b1b7221 */ /* 0x000fe20000000000 */
[----:B------:R-:W-:Y:S01]  /*54a0*/  IMAD.U32 R17, R4, 0x10000, RZ ;  /* 0x0001000004117824 */ /* 0x000fe200078e00ff */
[----:B------:R-:W-:-:S02]  /*54b0*/  FSETP.NAN.AND P5, PT, R49, R49, PT ;  /* 0x000000313100720b */ /* 0x000fc40003fa8000 */
[----:B------:R-:W-:Y:S01]  /*54c0*/  FSEL R4, R49, R12, P6 ;  /* 0x0000000c31047208 */ /* 0x000fe20003000000 */
[----:B------:R-:W-:Y:S01]  /*54d0*/  FADD R31, R31, R18 ;  /* 0x000000121f1f7221 */ /* 0x000fe20000000000 */
[----:B------:R-:W-:Y:S01]  /*54e0*/  FMUL R16, R71, R16 ;  /* 0x0000001047107220 */ /* 0x000fe20000400000 */
[----:B------:R-:W-:Y:S01]  /*54f0*/  FADD R27, R27, 1 ;  /* 0x3f8000001b1b7421 */ /* 0x000fe20000000000 */
[----:B------:R-:W-:Y:S01]  /*5500*/  @!P2 FSEL R49, R49, R4, P5 ;  /* 0x000000043131a208 */ /* 0x000fe20002800000 */
[----:B------:R-:W-:Y:S01]  /*5510*/  FADD R4, -R44, R17 ;  /* 0x000000112c047221 */ /* 0x000fe20000000100 */
[----:B------:R-:W-:Y:S01]  /*5520*/  FSETP.NAN.AND P6, PT, R68, R68, PT ;  /* 0x000000444400720b */ /* 0x000fe20003fc8000 */
[----:B------:R-:W-:Y:S01]  /*5530*/  FFMA R28, R16, R27, R31 ;  /* 0x0000001b101c7223 */ /* 0x000fe2000000001f */
[----:B------:R-:W-:Y:S01]  /*5540*/  IMAD.U32 R17, R36, 0x10000, RZ ;  /* 0x0001000024117824 */ /* 0x000fe200078e00ff */
[----:B------:R-:W-:Y:S01]  /*5550*/  FMUL R4, R61, R4 ;  /* 0x000000043d047220 */ /* 0x000fe20000400000 */
[----:B------:R-:W-:-:S02]  /*5560*/  @!P2 FSEL R68, R68, R37, P6 ;  /* 0x000000254444a208 */ /* 0x000fc40003000000 */
[-C--:B------:R-:W-:Y:S01]  /*5570*/  FSETP.GEU.AND P5, PT, R66, R28.reuse, PT ;  /* 0x0000001c4200720b */ /* 0x080fe20003fae000 */
[----:B------:R-:W-:Y:S01]  /*5580*/  FFMA R22, R4, R33, R79 ;  /* 0x0000002104167223 */ /* 0x000fe2000000004f */
[-C--:B------:R-:W-:Y:S01]  /*5590*/  FSETP.GT.AND P6, PT, R46, R13.reuse, PT ;  /* 0x0000000d2e00720b */ /* 0x080fe20003fc4000 */
[----:B------:R-:W-:Y:S01]  /*55a0*/  FADD R4, -R44, R17 ;  /* 0x000000112c047221 */ /* 0x000fe20000000100 */
[----:B------:R-:W-:Y:S02]  /*55b0*/  FSEL R37, R66, R28, !P5 ;  /* 0x0000001c42257208 */ /* 0x000fe40006800000 */
[C---:B------:R-:W-:Y:S01]  /*55c0*/  FSETP.NAN.AND P5, PT, R46.reuse, R46, PT ;  /* 0x0000002e2e00720b */ /* 0x040fe20003fa8000 */
[----:B------:R-:W-:Y:S01]  /*55d0*/  FMUL R17, R61, R4 ;  /* 0x000000043d117220 */ /* 0x000fe20000400000 */
[----:B------:R-:W-:Y:S02]  /*55e0*/  FSEL R33, R46, R13, P6 ;  /* 0x0000000d2e217208 */ /* 0x000fe40003000000 */
[----:B------:R-:W-:-:S02]  /*55f0*/  FSETP.NAN.AND P6, PT, R66, R66, PT ;  /* 0x000000424200720b */ /* 0x000fc40003fc8000 */
[----:B------:R-:W-:Y:S01]  /*5600*/  @!P2 FSEL R46, R46, R33, P5 ;  /* 0x000000212e2ea208 */ /* 0x000fe20002800000 */
[----:B------:R-:W-:Y:S01]  /*5610*/  FFMA R33, R17, R7, R20 ;  /* 0x0000000711217223 */ /* 0x000fe20000000014 */
[CC--:B------:R-:W-:Y:S02]  /*5620*/  FSETP.GEU.AND P5, PT, R65.reuse, R22.reuse, PT ;  /* 0x000000164100720b */ /* 0x0c0fe40003fae000 */
[----:B------:R-:W-:Y:S02]  /*5630*/  @!P2 FSEL R66, R66, R37, P6 ;  /* 0x000000254242a208 */ /* 0x000fe40003000000 */
[C---:B------:R-:W-:Y:S02]  /*5640*/  FSETP.NAN.AND P6, PT, R65.reuse, R65, PT ;  /* 0x000000414100720b */ /* 0x040fe40003fc8000 */
[----:B------:R-:W-:Y:S02]  /*5650*/  FSEL R4, R65, R22, !P5 ;  /* 0x0000001641047208 */ /* 0x000fe40006800000 */
[----:B------:R-:W-:-:S02]  /*5660*/  FSETP.GEU.AND P5, PT, R64, R33, PT ;  /* 0x000000214000720b */ /* 0x000fc40003fae000 */
[----:B------:R-:W-:Y:S02]  /*5670*/  @!P2 FSEL R65, R65, R4, P6 ;  /* 0x000000044141a208 */ /* 0x000fe40003000000 */
[C---:B------:R-:W-:Y:S02]  /*5680*/  FSETP.NAN.AND P6, PT, R64.reuse, R64, PT ;  /* 0x000000404000720b */ /* 0x040fe40003fc8000 */
[----:B------:R-:W-:Y:S02]  /*5690*/  FSEL R7, R64, R33, !P5 ;  /* 0x0000002140077208 */ /* 0x000fe40006800000 */
[----:B------:R-:W-:Y:S02]  /*56a0*/  FSETP.GT.AND P5, PT, R54, R15, PT ;  /* 0x0000000f3600720b */ /* 0x000fe40003fa4000 */
[----:B------:R-:W-:Y:S02]  /*56b0*/  @!P2 FSEL R64, R64, R7, P6 ;  /* 0x000000074040a208 */ /* 0x000fe40003000000 */
[----:B------:R-:W-:-:S02]  /*56c0*/  FSETP.NAN.AND P6, PT, R54, R54, PT ;  /* 0x000000363600720b */ /* 0x000fc40003fc8000 */
[C---:B------:R-:W-:Y:S02]  /*56d0*/  FSEL R7, R54.reuse, R15, P5 ;  /* 0x0000000f36077208 */ /* 0x040fe40002800000 */
[CC--:B------:R-:W-:Y:S02]  /*56e0*/  FSETP.GT.AND P5, PT, R53.reuse, R14.reuse, PT ;  /* 0x0000000e3500720b */ /* 0x0c0fe40003fa4000 */
[----:B------:R-:W-:Y:S02]  /*56f0*/  @!P2 FSEL R54, R54, R7, P6 ;  /* 0x000000073636a208 */ /* 0x000fe40003000000 */
[C---:B------:R-:W-:Y:S02]  /*5700*/  FSETP.NAN.AND P6, PT, R53.reuse, R53, PT ;  /* 0x000000353500720b */ /* 0x040fe40003fc8000 */
[----:B------:R-:W-:Y:S02]  /*5710*/  FSEL R4, R53, R14, P5 ;  /* 0x0000000e35047208 */ /* 0x000fe40002800000 */
[----:B------:R-:W-:-:S02]  /*5720*/  FSETP.GT.AND P5, PT, R52, R6, PT ;  /* 0x000000063400720b */ /* 0x000fc40003fa4000 */
[----:B------:R-:W-:Y:S02]  /*5730*/  @!P2 FSEL R53, R53, R4, P6 ;  /* 0x000000043535a208 */ /* 0x000fe40003000000 */
[C---:B------:R-:W-:Y:S02]  /*5740*/  FSETP.NAN.AND P6, PT, R52.reuse, R52, PT ;  /* 0x000000343400720b */ /* 0x040fe40003fc8000 */
[----:B------:R-:W-:Y:S02]  /*5750*/  FSEL R7, R52, R6, P5 ;  /* 0x0000000634077208 */ /* 0x000fe40002800000 */
        /* <DEDUP_REMOVED lines=11> */
[C---:B------:R-:W-:Y:S02]  /*5810*/  FSEL R7, R48.reuse, R33, P5 ;  /* 0x0000002130077208 */ /* 0x040fe40002800000 */
[----:B------:R-:W-:Y:S02]  /*5820*/  FSETP.GT.AND P5, PT, R63, R28, PT ;  /* 0x0000001c3f00720b */ /* 0x000fe40003fa4000 */
[----:B------:R-:W-:Y:S02]  /*5830*/  @!P2 FSEL R48, R48, R7, P6 ;  /* 0x000000073030a208 */ /* 0x000fe40003000000 */
[----:B------:R-:W-:-:S02]  /*5840*/  PRMT R7, R39, 0x7632, R7 ;  /* 0x0000763227077816 */ /* 0x000fc40000000007 */
[C---:B------:R-:W-:Y:S02]  /*5850*/  FSETP.GT.AND P6, PT, R62.reuse, R81, PT ;  /* 0x000000513e00720b */ /* 0x040fe40003fc4000 */
[----:B------:R-:W-:Y:S01]  /*5860*/  FSEL R16, R63, R28, P5 ;  /* 0x0000001c3f107208 */ /* 0x000fe20002800000 */
[----:B------:R-:W-:Y:S01]  /*5870*/  IMAD.U32 R39, R39, 0x10000, RZ ;  /* 0x0001000027277824 */ /* 0x000fe200078e00ff */
[----:B------:R-:W-:Y:S01]  /*5880*/  FSETP.NAN.AND P5, PT, R63, R63, PT ;  /* 0x0000003f3f00720b */ /* 0x000fe20003fa8000 */
[----:B------:R-:W-:Y:S01]  /*5890*/  IMAD.U32 R7, R7, 0x10000, RZ ;  /* 0x0001000007077824 */ /* 0x000fe200078e00ff */
[C---:B------:R-:W-:Y:S02]  /*58a0*/  FSEL R37, R62.reuse, R81, P6 ;  /* 0x000000513e257208 */ /* 0x040fe40003000000 */
[----:B------:R-:W-:Y:S02]  /*58b0*/  FSETP.NAN.AND P6, PT, R62, R62, PT ;  /* 0x0000003e3e00720b */ /* 0x000fe40003fc8000 */
[----:B------:R-:W-:Y:S01]  /*58c0*/  @!P2 FSEL R63, R63, R16, P5 ;  /* 0x000000103f3fa208 */ /* 0x000fe20002800000 */
[C---:B------:R-:W-:Y:S01]  /*58d0*/  FADD R16, -R44.reuse, R39 ;  /* 0x000000272c107221 */ /* 0x040fe20000000100 */
[----:B------:R-:W-:Y:S01]  /*58e0*/  FADD R18, -R44, R7 ;  /* 0x000000072c127221 */ /* 0x000fe20000000100 */
[----:B------:R-:W-:-:S02]  /*58f0*/  @!P2 FSEL R62, R62, R37, P6 ;  /* 0x000000253e3ea208 */ /* 0x000fc40003000000 */
[----:B------:R-:W-:Y:S01]  /*5900*/  FSETP.GT.AND P6, PT, R55, R34, PT ;  /* 0x000000223700720b */ /* 0x000fe20003fc4000 */
[C---:B------:R-:W-:Y:S01]  /*5910*/  FMUL R16, R61.reuse, R16 ;  /* 0x000000103d107220 */ /* 0x040fe20000400000 */
[----:B------:R-:W-:Y:S01]  /*5920*/  FSETP.GT.AND P5, PT, R56, R83, PT ;  /* 0x000000533800720b */ /* 0x000fe20003fa4000 */
[----:B------:R-:W-:Y:S01]  /*5930*/  FMUL R18, R61, R18 ;  /* 0x000000123d127220 */ /* 0x000fe20000400000 */
[C---:B------:R-:W-:Y:S01]  /*5940*/  FSEL R24, R55.reuse, R34, P6 ;  /* 0x0000002237187208 */ /* 0x040fe20003000000 */
[----:B------:R-:W-:Y:S01]  /*5950*/  FFMA R20, R16, R19, R21 ;  /* 0x0000001310147223 */ /* 0x000fe20000000015 */
[----:B------:R-:W-:Y:S01]  /*5960*/  FSEL R37, R56, R83, P5 ;  /* 0x0000005338257208 */ /* 0x000fe20002800000 */
[----:B------:R-:W-:Y:S01]  /*5970*/  FFMA R18, R18, R27, R31 ;  /* 0x0000001b12127223 */ /* 0x000fe2000000001f */
[----:B------:R-:W-:Y:S02]  /*5980*/  FSETP.NAN.AND P6, PT, R56, R56, PT ;  /* 0x000000383800720b */ /* 0x000fe40003fc8000 */
[----:B------:R-:W-:-:S02]  /*5990*/  FSETP.NAN.AND P5, PT, R55, R55, PT ;  /* 0x000000373700720b */ /* 0x000fc40003fa8000 */
[C---:B------:R-:W-:Y:S01]  /*59a0*/  PRMT R4, R38.reuse, 0x7632, R4 ;  /* 0x0000763226047816 */ /* 0x040fe20000000004 */
[----:B------:R-:W-:Y:S01]  /*59b0*/  IMAD.U32 R17, R38, 0x10000, RZ ;  /* 0x0001000026117824 */ /* 0x000fe200078e00ff */
[----:B------:R-:W-:Y:S02]  /*59c0*/  @!P2 FSEL R56, R56, R37, P6 ;  /* 0x000000253838a208 */ /* 0x000fe40003000000 */
[----:B------:R-:W-:Y:S02]  /*59d0*/  @!P2 FSEL R55, R55, R24, P5 ;  /* 0x000000183737a208 */ /* 0x000fe40002800000 */
[----:B------:R-:W-:Y:S01]  /*59e0*/  FSETP.GEU.AND P6, PT, R77, R20, PT ;  /* 0x000000144d00720b */ /* 0x000fe20003fce000 */
[----:B------:R-:W-:Y:S01]  /*59f0*/  IMAD.U32 R7, R4, 0x10000, RZ ;  /* 0x0001000004077824 */ /* 0x000fe200078e00ff */
[----:B------:R-:W-:Y:S01]  /*5a00*/  FSETP.GEU.AND P5, PT, R69, R18, PT ;  /* 0x000000124500720b */ /* 0x000fe20003fae000 */
[----:B------:R-:W-:Y:S01]  /*5a10*/  FADD R4, -R44, R17 ;  /* 0x000000112c047221 */ /* 0x000fe20000000100 */
[----:B------:R-:W-:-:S02]  /*5a20*/  FSEL R24, R77, R20, !P6 ;  /* 0x000000144d187208 */ /* 0x000fc40007000000 */
[C---:B------:R-:W-:Y:S02]  /*5a30*/  FSEL R26, R69.reuse, R18, !P5 ;  /* 0x00000012451a7208 */ /* 0x040fe40006800000 */
[----:B------:R-:W-:Y:S01]  /*5a40*/  FSETP.NAN.AND P6, PT, R69, R69, PT ;  /* 0x000000454500720b */ /* 0x000fe20003fc8000 */
[----:B------:R-:W-:Y:S01]  /*5a50*/  FMUL R4, R61, R4 ;  /* 0x000000043d047220 */ /* 0x000fe20000400000 */
[----:B------:R-:W-:Y:S02]  /*5a60*/  FSETP.NAN.AND P5, PT, R77, R77, PT ;  /* 0x0000004d4d00720b */ /* 0x000fe40003fa8000 */
[----:B------:R-:W-:Y:S01]  /*5a70*/  @!P2 FSEL R69, R69, R26, P6 ;  /* 0x0000001a4545a208 */ /* 0x000fe20003000000 */
[----:B------:R-:W-:Y:S01]  /*5a80*/  FFMA R23, R4, R23, R35 ;  /* 0x0000001704177223 */ /* 0x000fe20000000023 */
[----:B------:R-:W-:Y:S02]  /*5a90*/  @!P2 FSEL R77, R77, R24, P5 ;  /* 0x000000184d4da208 */ /* 0x000fe40002800000 */
[----:B------:R-:W-:-:S02]  /*5aa0*/  FSETP.GT.AND P6, PT, R57, R18, PT ;  /* 0x000000123900720b */ /* 0x000fc40003fc4000 */
[----:B------:R-:W-:Y:S01]  /*5ab0*/  FSETP.GT.AND P5, PT, R59, R20, PT ;  /* 0x000000143b00720b */ /* 0x000fe20003fa4000 */
[----:B------:R-:W-:Y:S01]  /*5ac0*/  FADD R16, -R44, R7 ;  /* 0x000000072c107221 */ /* 0x000fe20000000100 */
[----:B------:R-:W-:Y:S02]  /*5ad0*/  F2FP.BF16.PACK_AB R4, R22, R33 ;  /* 0x000000211604723e */ /* 0x000fe400000010ff */
[----:B------:R-:W-:Y:S02]  /*5ae0*/  FSEL R22, R57, R18, P6 ;  /* 0x0000001239167208 */ /* 0x000fe40003000000 */
[-C--:B------:R-:W-:Y:S02]  /*5af0*/  F2FP.BF16.PACK_AB R7, R18, R20.reuse ;  /* 0x000000141207723e */ /* 0x080fe400000010ff */
[C---:B------:R-:W-:Y:S02]  /*5b00*/  FSETP.NAN.AND P6, PT, R59.reuse, R59, PT ;  /* 0x0000003b3b00720b */ /* 0x040fe40003fc8000 */
[----:B------:R-:W-:Y:S01]  /*5b10*/  FSEL R20, R59, R20, P5 ;  /* 0x000000143b147208 */ /* 0x000fe20002800000 */
[----:B------:R-:W-:Y:S01]  /*5b20*/  FMUL R16, R61, R16 ;  /* 0x000000103d107220 */ /* 0x000fe20000400000 */
[----:B------:R-:W-:-:S02]  /*5b30*/  FSETP.GEU.AND P5, PT, R70, R23, PT ;  /* 0x000000174600720b */ /* 0x000fc40003fae000 */
[----:B------:R-:W-:Y:S01]  /*5b40*/  @!P2 FSEL R59, R59, R20, P6 ;  /* 0x000000143b3ba208 */ /* 0x000fe20003000000 */
[----:B------:R-:W-:Y:S01]  /*5b50*/  FFMA R25, R16, R25, R29 ;  /* 0x0000001910197223 */ /* 0x000fe2000000001d */
[----:B------:R-:W-:Y:S02]  /*5b60*/  IADD3 R21, R102, UR4, RZ ;  /* 0x0000000466157c10 */ /* 0x000fe4000fffe0ff */
[C---:B------:R-:W-:Y:S02]  /*5b70*/  FSETP.NAN.AND P6, PT, R70.reuse, R70, PT ;  /* 0x000000464600720b */ /* 0x040fe40003fc8000 */
[----:B------:R-:W-:Y:S02]  /*5b80*/  FSEL R19, R70, R23, !P5 ;  /* 0x0000001746137208 */ /* 0x000fe40006800000 */
[----:B------:R-:W-:Y:S02]  /*5b90*/  FSETP.NAN.AND P5, PT, R57, R57, PT ;  /* 0x000000393900720b */ /* 0x000fe40003fa8000 */
[----:B------:R-:W-:-:S02]  /*5ba0*/  IADD3 R17, R21, 0x200, RZ ;  /* 0x0000020015117810 */ /* 0x000fc40007ffe0ff */
[----:B------:R-:W-:Y:S02]  /*5bb0*/  @!P2 FSEL R70, R70, R19, P6 ;  /* 0x000000134646a208 */ /* 0x000fe40003000000 */
[----:B------:R-:W-:Y:S02]  /*5bc0*/  @!P2 FSEL R57, R57, R22, P5 ;  /* 0x000000163939a208 */ /* 0x000fe40002800000 */
[----:B------:R-:W-:Y:S02]  /*5bd0*/  FSETP.GT.AND P6, PT, R58, R23, PT ;  /* 0x000000173a00720b */ /* 0x000fe40003fc4000 */
[----:B------:R-:W-:Y:S02]  /*5be0*/  FSETP.GEU.AND P5, PT, R78, R25, PT ;  /* 0x000000194e00720b */ /* 0x000fe40003fae000 */
[----:B------:R-:W-:Y:S01]  /*5bf0*/  F2FP.BF16.PACK_AB R5, R6, R5 ;  /* 0x000000050605723e */ /* 0x000fe200000010ff */
[----:B------:R-:W-:Y:S01]  /*5c00*/  IMAD.WIDE R16, R17, R42, c[0x0][0x1a8] ;  /* 0x00006a0011107625 */ /* 0x000fe200078e022a */
[----:B------:R-:W-:-:S02]  /*5c10*/  F2FP.BF16.PACK_AB R6, R25, R23 ;  /* 0x000000171906723e */ /* 0x000fc400000010ff */
[----:B------:R-:W-:Y:S02]  /*5c20*/  FSEL R23, R58, R23, P6 ;  /* 0x000000173a177208 */ /* 0x000fe40003000000 */
[C---:B------:R-:W-:Y:S02]  /*5c30*/  FSEL R19, R78.reuse, R25, !P5 ;  /* 0x000000194e137208 */ /* 0x040fe40006800000 */
[----:B------:R-:W-:Y:S01]  /*5c40*/  FSETP.NAN.AND P6, PT, R78, R78, PT ;  /* 0x0000004e4e00720b */ /* 0x000fe20003fc8000 */
[----:B------:R0:W-:Y:S01]  /*5c50*/  @!P2 STG.E.128 [R16.64], R4 ;  /* 0x000000041000a986 */ /* 0x0001e2000c101d06 */
[----:B------:R-:W-:Y:S02]  /*5c60*/  FSETP.NAN.AND P5, PT, R58, R58, PT ;  /* 0x0000003a3a00720b */ /* 0x000fe40003fa8000 */
[----:B------:R-:W-:Y:S02]  /*5c70*/  @!P2 FSEL R78, R78, R19, P6 ;  /* 0x000000134e4ea208 */ /* 0x000fe40003000000 */
[----:B------:R-:W-:-:S02]  /*5c80*/  @!P2 FSEL R58, R58, R23, P5 ;  /* 0x000000173a3aa208 */ /* 0x000fc40002800000 */
[----:B------:R-:W-:Y:S02]  /*5c90*/  FSETP.GT.AND P5, PT, R60, R25, PT ;  /* 0x000000193c00720b */ /* 0x000fe40003fa4000 */
[----:B0-----:R-:W-:Y:S02]  /*5ca0*/  IADD3 R16, P6, R10, 0x800, RZ ;  /* 0x000008000a107810 */ /* 0x001fe40007fde0ff */
[----:B------:R-:W-:-:S03]  /*5cb0*/  IADD3 R5, R21, 0xe00, RZ ;  /* 0x00000e0015057810 */ /* 0x000fc60007ffe0ff */
[----:B------:R-:W-:Y:S01]  /*5cc0*/  IMAD.X R17, RZ, RZ, R11, P6 ;  /* 0x000000ffff117224 */ /* 0x000fe200030e060b */
[----:B------:R-:W-:Y:S02]  /*5cd0*/  PLOP3.LUT P6, PT, PT, PT, UP0, 0x40, 0x0 ;  /* 0x000000000000781c */ /* 0x000fe40003fce808 */
[----:B------:R-:W-:Y:S02]  /*5ce0*/  FSEL R25, R60, R25, P5 ;  /* 0x000000193c197208 */ /* 0x000fe40002800000 */
[----:B------:R-:W-:Y:S02]  /*5cf0*/  F2FP.BF16.PACK_AB R12, R12, R13 ;  /* 0x0000000d0c0c723e */ /* 0x000fe400000010ff */
[----:B------:R-:W-:Y:S01]  /*5d00*/  FSETP.NAN.AND P5, PT, R60, R60, PT ;  /* 0x0000003c3c00720b */ /* 0x000fe20003fa8000 */
[----:B------:R-:W-:Y:S01]  /*5d10*/  IMAD.WIDE R4, R5, R42, c[0x0][0x1a8] ;  /* 0x00006a0005047625 */ /* 0x000fe200078e022a */
[----:B------:R-:W-:Y:S02]  /*5d20*/  F2FP.BF16.PACK_AB R13, R15, R14 ;  /* 0x0000000e0f0d723e */ /* 0x000fe400000010ff */
[----:B------:R-:W-:-:S02]  /*5d30*/  F2FP.BF16.PACK_AB R14, R83, R34 ;  /* 0x00000022530e723e */ /* 0x000fc400000010ff */
[----:B------:R-:W-:Y:S02]  /*5d40*/  F2FP.BF16.PACK_AB R15, R28, R81 ;  /* 0x000000511c0f723e */ /* 0x000fe400000010ff */
[----:B------:R-:W-:Y:S02]  /*5d50*/  @!P2 FSEL R60, R60, R25, P5 ;  /* 0x000000193c3ca208 */ /* 0x000fe40002800000 */
[----:B------:R-:W-:Y:S01]  /*5d60*/  IADD3 R6, P5, R2, 0x400, RZ ;  /* 0x0000040002067810 */ /* 0x000fe20007fbe0ff */
[----:B------:R0:W-:Y:S01]  /*5d70*/  @!P2 STG.E.128 [R4.64], R12 ;  /* 0x0000000c0400a986 */ /* 0x0001e2000c101d06 */
[----:B------:R-:W-:-:S03]  /*5d80*/  UMOV UR4, UR5 ;  /* 0x0000000500047c82 */ /* 0x000fc60008000000 */
[----:B------:R-:W-:Y:S01]  /*5d90*/  IMAD.X R7, RZ, RZ, R3, P5 ;  /* 0x000000ffff077224 */ /* 0x000fe200028e0603 */
[----:B------:R-:W-:Y:S01]  /*5da0*/  @!P6 CALL.REL.NOINC `(.L_x_3) ;  /* 0x000000100000e944 */ /* 0x000fe20003c00000 */
[----:B------:R-:W-:Y:S05]  /*5db0*/  BRA `(.L_x_4) ;  /* 0xffffecd000007947 */ /* 0x000fea000383ffff */
.L_x_3:
[----:B------:R-:W-:Y:S01]  /*5dc0*/  BAR.SYNC.DEFER_BLOCKING 0x0 ;  /* 0x0000000000007b1d */ /* 0x000fe20000010000 */
[C---:B------:R-:W-:Y:S02]  /*5dd0*/  FSETP.NAN.AND P2, PT, R64.reuse, R64, PT ;  /* 0x000000404000720b */ /* 0x040fe40003f48000 */
[CC--:B------:R-:W-:Y:S02]  /*5de0*/  FSETP.GEU.AND P5, PT, R64.reuse, R65.reuse, PT ;  /* 0x000000414000720b */ /* 0x0c0fe40003fae000 */
[----:B------:R-:W-:Y:S01]  /*5df0*/  FSEL R65, R64, R65, P2 ;  /* 0x0000004140417208 */ /* 0x000fe20001000000 */
[----:B------:R-:W-:Y:S01]  /*5e00*/  UMOV UR4, 0xfffffe00 ;  /* 0xfffffe0000047882 */ /* 0x000fe20000000000 */
[----:B------:R-:W-:Y:S01]  /*5e10*/  FSETP.NAN.AND P2, PT, R76, R76, PT ;  /* 0x0000004c4c00720b */ /* 0x000fe20003f48000 */
[----:B------:R-:W-:Y:S01]  /*5e20*/  UMOV UR5, 0xffffffff ;  /* 0xffffffff00057882 */ /* 0x000fe20000000000 */
[----:B------:R-:W-:-:S02]  /*5e30*/  FSEL R64, R64, R65, !P5 ;  /* 0x0000004140407208 */ /* 0x000fc40006800000 */
[----:B------:R-:W-:Y:S02]  /*5e40*/  FSETP.GEU.AND P6, PT, R76, R75, PT ;  /* 0x0000004b4c00720b */ /* 0x000fe40003fce000 */
[----:B------:R-:W-:Y:S02]  /*5e50*/  FSETP.GEU.AND P5, PT, R64, R43, PT ;  /* 0x0000002b4000720b */ /* 0x000fe40003fae000 */
[----:B------:R-:W-:-:S04]  /*5e60*/  FSEL R75, R76, R75, P2 ;  /* 0x0000004b4c4b7208 */ /* 0x000fc80001000000 */
[----:B------:R-:W-:Y:S02]  /*5e70*/  FSEL R75, R76, R75, !P6 ;  /* 0x0000004b4c4b7208 */ /* 0x000fe40007000000 */
[----:B------:R-:W-:Y:S02]  /*5e80*/  FSETP.NAN.AND P6, PT, R64, R64, PT ;  /* 0x000000404000720b */ /* 0x000fe40003fc8000 */
[----:B------:R-:W-:-:S03]  /*5e90*/  FSETP.GEU.AND P2, PT, R75, R74, PT ;  /* 0x0000004a4b00720b */ /* 0x000fc60003f4e000 */
[----:B------:R-:W-:Y:S02]  /*5ea0*/  @P5 FSEL R64, R64, R43, P6 ;  /* 0x0000002b40405208 */ /* 0x000fe40003000000 */
[----:B------:R-:W-:Y:S02]  /*5eb0*/  FSETP.NAN.AND P6, PT, R75, R75, PT ;  /* 0x0000004b4b00720b */ /* 0x000fe40003fc8000 */
[----:B------:R-:W-:-:S06]  /*5ec0*/  FSETP.GEU.AND P5, PT, R64, R47, PT ;  /* 0x0000002f4000720b */ /* 0x000fcc0003fae000 */
[----:B------:R-:W-:Y:S02]  /*5ed0*/  @P2 FSEL R75, R75, R74, P6 ;  /* 0x0000004a4b4b2208 */ /* 0x000fe40003000000 */
        /* <DEDUP_REMOVED lines=24> */
[----:B------:R-:W-:-:S05]  /*6060*/  FSETP.NAN.AND P2, PT, R64, R64, PT ;  /* 0x000000404000720b */ /* 0x000fca0003f48000 */
[----:B------:R-:W-:Y:S02]  /*6070*/  @P5 FSEL R64, R64, R69, P2 ;  /* 0x0000004540405208 */ /* 0x000fe40001000000 */
[CC--:B------:R-:W-:Y:S02]  /*6080*/  FSETP.GEU.AND P5, PT, R75.reuse, R66.reuse, PT ;  /* 0x000000424b00720b */ /* 0x0c0fe40003fae000 */
[C---:B------:R-:W-:Y:S01]  /*6090*/  FSETP.NAN.AND P2, PT, R75.reuse, R75, PT ;  /* 0x0000004b4b00720b */ /* 0x040fe20003f48000 */
[----:B------:R-:W1:Y:S10]  /*60a0*/  SHFL.BFLY PT, R3, R64, 0x10, 0x1f ;  /* 0x0e001f0040037f89 */ /* 0x000e7400000e0000 */
[----:B------:R-:W-:-:S02]  /*60b0*/  @P5 FSEL R75, R75, R66, P2 ;  /* 0x000000424b4b5208 */ /* 0x000fc40001000000 */
[----:B------:R-:W-:-:S03]  /*60c0*/  FSETP.NAN.AND P2, PT, R64, R64, PT ;  /* 0x000000404000720b */ /* 0x000fc60003f48000 */
[----:B------:R-:W2:Y:S01]  /*60d0*/  SHFL.BFLY PT, R2, R75, 0x10, 0x1f ;  /* 0x0e001f004b027f89 */ /* 0x000ea200000e0000 */
[----:B-1----:R-:W-:-:S09]  /*60e0*/  FSETP.GEU.AND P5, PT, R64, R3, PT ;  /* 0x000000034000720b */ /* 0x002fd20003fae000 */
[----:B------:R-:W-:Y:S02]  /*60f0*/  @!P2 FSEL R64, R64, R3, !P5 ;  /* 0x000000034040a208 */ /* 0x000fe40006800000 */
[----:B------:R-:W-:-:S03]  /*6100*/  FSETP.NAN.AND P2, PT, R75, R75, PT ;  /* 0x0000004b4b00720b */ /* 0x000fc60003f48000 */
[----:B------:R-:W1:Y:S01]  /*6110*/  SHFL.BFLY PT, R3, R64, 0x8, 0x1f ;  /* 0x0d001f0040037f89 */ /* 0x000e6200000e0000 */
[----:B--2---:R-:W-:-:S09]  /*6120*/  FSETP.GEU.AND P5, PT, R75, R2, PT ;  /* 0x000000024b00720b */ /* 0x004fd20003fae000 */
[----:B------:R-:W-:Y:S02]  /*6130*/  @!P2 FSEL R75, R75, R2, !P5 ;  /* 0x000000024b4ba208 */ /* 0x000fe40006800000 */
[----:B------:R-:W-:-:S03]  /*6140*/  FSETP.NAN.AND P2, PT, R64, R64, PT ;  /* 0x000000404000720b */ /* 0x000fc60003f48000 */
[----:B------:R-:W2:Y:S01]  /*6150*/  SHFL.BFLY PT, R2, R75, 0x8, 0x1f ;  /* 0x0d001f004b027f89 */ /* 0x000ea200000e0000 */
[----:B-1----:R-:W-:-:S13]  /*6160*/  FSETP.GEU.AND P5, PT, R64, R3, PT ;  /* 0x000000034000720b */ /* 0x002fda0003fae000 */
[----:B------:R-:W-:Y:S02]  /*6170*/  @P5 FSEL R64, R64, R3, P2 ;  /* 0x0000000340405208 */ /* 0x000fe40001000000 */
[CC--:B--2---:R-:W-:Y:S02]  /*6180*/  FSETP.GEU.AND P5, PT, R75.reuse, R2.reuse, PT ;  /* 0x000000024b00720b */ /* 0x0c4fe40003fae000 */
[C---:B------:R-:W-:Y:S01]  /*6190*/  FSETP.NAN.AND P2, PT, R75.reuse, R75, PT ;  /* 0x0000004b4b00720b */ /* 0x040fe20003f48000 */
[----:B------:R-:W1:Y:S10]  /*61a0*/  SHFL.BFLY PT, R3, R64, 0x4, 0x1f ;  /* 0x0c801f0040037f89 */ /* 0x000e7400000e0000 */
[----:B------:R-:W-:-:S02]  /*61b0*/  @P5 FSEL R75, R75, R2, P2 ;  /* 0x000000024b4b5208 */ /* 0x000fc40001000000 */
[----:B------:R-:W-:Y:S02]  /*61c0*/  FSETP.NAN.AND P5, PT, R64, R64, PT ;  /* 0x000000404000720b */ /* 0x000fe40003fa8000 */
[----:B------:R-:W-:Y:S01]  /*61d0*/  FSETP.NAN.AND P2, PT, R48, R48, PT ;  /* 0x000000303000720b */ /* 0x000fe20003f48000 */
[----:B------:R-:W2:Y:S01]  /*61e0*/  SHFL.BFLY PT, R2, R75, 0x4, 0x1f ;  /* 0x0c801f004b027f89 */ /* 0x000ea200000e0000 */
[----:B-1----:R-:W-:-:S13]  /*61f0*/  FSETP.GEU.AND P6, PT, R64, R3, PT ;  /* 0x000000034000720b */ /* 0x002fda0003fce000 */
[----:B------:R-:W-:Y:S02]  /*6200*/  @P6 FSEL R64, R64, R3, P5 ;  /* 0x0000000340406208 */ /* 0x000fe40002800000 */
[CC--:B------:R-:W-:Y:S02]  /*6210*/  FSETP.GT.AND P5, PT, R48.reuse, R51.reuse, PT ;  /* 0x000000333000720b */ /* 0x0c0fe40003fa4000 */
[----:B------:R-:W-:Y:S01]  /*6220*/  FSEL R51, R48, R51, P2 ;  /* 0x0000003330337208 */ /* 0x000fe20001000000 */
[----:B------:R-:W1:Y:S01]  /*6230*/  SHFL.BFLY PT, R3, R64, 0x2, 0x1f ;  /* 0x0c401f0040037f89 */ /* 0x000e6200000e0000 */
[----:B------:R-:W-:Y:S02]  /*6240*/  FSETP.NAN.AND P6, PT, R46, R46, PT ;  /* 0x0000002e2e00720b */ /* 0x000fe40003fc8000 */
[----:B--2---:R-:W-:Y:S02]  /*6250*/  FSETP.GEU.AND P2, PT, R75, R2, PT ;  /* 0x000000024b00720b */ /* 0x004fe40003f4e000 */
[----:B------:R-:W-:-:S02]  /*6260*/  FSEL R51, R48, R51, P5 ;  /* 0x0000003330337208 */ /* 0x000fc40002800000 */
[CC--:B------:R-:W-:Y:S02]  /*6270*/  FSETP.GT.AND P5, PT, R46.reuse, R49.reuse, PT ;  /* 0x000000312e00720b */ /* 0x0c0fe40003fa4000 */
[C---:B------:R-:W-:Y:S02]  /*6280*/  FSEL R49, R46.reuse, R49, P6 ;  /* 0x000000312e317208 */ /* 0x040fe40003000000 */
[----:B------:R-:W-:Y:S02]  /*6290*/  FSETP.GT.AND P6, PT, R51, R50, PT ;  /* 0x000000323300720b */ /* 0x000fe40003fc4000 */
[----:B------:R-:W-:Y:S02]  /*62a0*/  FSEL R46, R46, R49, P5 ;  /* 0x000000312e2e7208 */ /* 0x000fe40002800000 */
[----:B------:R-:W-:-:S04]  /*62b0*/  FSETP.NAN.AND P5, PT, R75, R75, PT ;  /* 0x0000004b4b00720b */ /* 0x000fc80003fa8000 */
[----:B------:R-:W-:Y:S02]  /*62c0*/  @P2 FSEL R75, R75, R2, P5 ;  /* 0x000000024b4b2208 */ /* 0x000fe40002800000 */
[C---:B------:R-:W-:Y:S02]  /*62d0*/  FSETP.GT.AND P2, PT, R46.reuse, R53, PT ;  /* 0x000000352e00720b */ /* 0x040fe40003f44000 */
[C---:B------:R-:W-:Y:S01]  /*62e0*/  FSETP.NAN.AND P5, PT, R51.reuse, R51, PT ;  /* 0x000000333300720b */ /* 0x040fe20003fa8000 */
[----:B------:R-:W-:Y:S03]  /*62f0*/  SHFL.BFLY PT, R2, R75, 0x2, 0x1f ;  /* 0x0c401f004b027f89 */ /* 0x000fe600000e0000 */
[----:B------:R-:W-:Y:S02]  /*6300*/  @!P6 FSEL R51, R51, R50, P5 ;  /* 0x000000323333e208 */ /* 0x000fe40002800000 */
[----:B------:R-:W-:-:S02]  /*6310*/  FSETP.NAN.AND P6, PT, R46, R46, PT ;  /* 0x0000002e2e00720b */ /* 0x000fc40003fc8000 */
[----:B------:R-:W-:-:S03]  /*6320*/  FSETP.GT.AND P5, PT, R51, R52, PT ;  /* 0x000000343300720b */ /* 0x000fc60003fa4000 */
[----:B------:R-:W-:Y:S02]  /*6330*/  @!P2 FSEL R46, R46, R53, P6 ;  /* 0x000000352e2ea208 */ /* 0x000fe40003000000 */
[----:B------:R-:W-:Y:S02]  /*6340*/  FSETP.NAN.AND P6, PT, R51, R51, PT ;  /* 0x000000333300720b */ /* 0x000fe40003fc8000 */
[----:B------:R-:W-:-:S06]  /*6350*/  FSETP.GT.AND P2, PT, R46, R54, PT ;  /* 0x000000362e00720b */ /* 0x000fcc0003f44000 */
[----:B------:R-:W-:Y:S02]  /*6360*/  @!P5 FSEL R51, R51, R52, P6 ;  /* 0x000000343333d208 */ /* 0x000fe40003000000 */
[----:B------:R-:W-:Y:S02]  /*6370*/  FSETP.NAN.AND P6, PT, R46, R46, PT ;  /* 0x0000002e2e00720b */ /* 0x000fe40003fc8000 */
        /* <DEDUP_REMOVED lines=24> */
[----:B-1----:R-:W-:Y:S01]  /*6500*/  FSETP.GEU.AND P6, PT, R64, R3, PT ;  /* 0x000000034000720b */ /* 0x002fe20003fce000 */
[----:B------:R-:W1:Y:S02]  /*6510*/  SHFL.BFLY PT, R6, R51, 0x10, 0x1f ;  /* 0x0e001f0033067f89 */ /* 0x000e6400000e0000 */
[----:B------:R-:W-:Y:S02]  /*6520*/  @!P2 FSEL R46, R46, R63, P5 ;  /* 0x0000003f2e2ea208 */ /* 0x000fe40002800000 */
[----:B------:R-:W-:Y:S02]  /*6530*/  FSETP.NAN.AND P5, PT, R51, R51, PT ;  /* 0x000000333300720b */ /* 0x000fe40003fa8000 */
[C---:B------:R-:W-:Y:S01]  /*6540*/  FSETP.NAN.AND P2, PT, R64.reuse, R64, PT ;  /* 0x000000404000720b */ /* 0x040fe20003f48000 */
[----:B0-----:R-:W0:Y:S05]  /*6550*/  SHFL.BFLY PT, R5, R46, 0x10, 0x1f ;  /* 0x0e001f002e057f89 */ /* 0x001e2a00000e0000 */
[----:B------:R-:W-:-:S02]  /*6560*/  @P6 FSEL R64, R64, R3, P2 ;  /* 0x0000000340406208 */ /* 0x000fc40001000000 */
[----:B------:R-:W-:-:S03]  /*6570*/  FSETP.NAN.AND P2, PT, R46, R46, PT ;  /* 0x0000002e2e00720b */ /* 0x000fc60003f48000 */
[----:B------:R-:W2:Y:S01]  /*6580*/  SHFL.BFLY PT, R3, R64, 0x1, 0x1f ;  /* 0x0c201f0040037f89 */ /* 0x000ea200000e0000 */
[----:B-1----:R-:W-:-:S04]  /*6590*/  FSETP.GT.AND P6, PT, R51, R6, PT ;  /* 0x000000063300720b */ /* 0x002fc80003fc4000 */
[----:B------:R-:W-:Y:S02]  /*65a0*/  @!P5 FSEL R51, R51, R6, P6 ;  /* 0x000000063333d208 */ /* 0x000fe40003000000 */
[C---:B------:R-:W-:Y:S02]  /*65b0*/  FSETP.GEU.AND P5, PT, R75.reuse, R2, PT ;  /* 0x000000024b00720b */ /* 0x040fe40003fae000 */
[CC--:B0-----:R-:W-:Y:S01]  /*65c0*/  FSETP.GT.AND P6, PT, R46.reuse, R5.reuse, PT ;  /* 0x000000052e00720b */ /* 0x0c1fe20003fc4000 */
[----:B------:R-:W0:Y:S03]  /*65d0*/  SHFL.BFLY PT, R6, R51, 0x8, 0x1f ;  /* 0x0d001f0033067f89 */ /* 0x000e2600000e0000 */
[----:B------:R-:W-:Y:S02]  /*65e0*/  @!P2 FSEL R46, R46, R5, P6 ;  /* 0x000000052e2ea208 */ /* 0x000fe40003000000 */
[----:B------:R-:W-:-:S03]  /*65f0*/  FSETP.NAN.AND P2, PT, R75, R75, PT ;  /* 0x0000004b4b00720b */ /* 0x000fc60003f48000 */
[----:B------:R-:W1:Y:S01]  /*6600*/  SHFL.BFLY PT, R5, R46, 0x8, 0x1f ;  /* 0x0d001f002e057f89 */ /* 0x000e6200000e0000 */
[C---:B--2---:R-:W-:Y:S02]  /*6610*/  FSETP.GEU.AND P6, PT, R64.reuse, R3, PT ;  /* 0x000000034000720b */ /* 0x044fe40003fce000 */
[----:B------:R-:W-:Y:S02]  /*6620*/  @P5 FSEL R75, R75, R2, P2 ;  /* 0x000000024b4b5208 */ /* 0x000fe40001000000 */
[----:B------:R-:W-:-:S03]  /*6630*/  FSETP.NAN.AND P5, PT, R64, R64, PT ;  /* 0x000000404000720b */ /* 0x000fc60003fa8000 */
[----:B------:R-:W2:Y:S06]  /*6640*/  SHFL.BFLY PT, R10, R75, 0x1, 0x1f ;  /* 0x0c201f004b0a7f89 */ /* 0x000eac00000e0000 */
[----:B------:R-:W-:Y:S02]  /*6650*/  @P6 SEL R64, R64, R3, P5 ;  /* 0x0000000340406207 */ /* 0x000fe40002800000 */
[C---:B0-----:R-:W-:Y:S02]  /*6660*/  FSETP.GT.AND P2, PT, R51.reuse, R6, PT ;  /* 0x000000063300720b */ /* 0x041fe40003f44000 */
[----:B------:R-:W-:Y:S01]  /*6670*/  FSETP.NAN.AND P6, PT, R51, R51, PT ;  /* 0x000000333300720b */ /* 0x000fe20003fc8000 */
[----:B------:R-:W-:Y:S01]  /*6680*/  @!P3 STS [R9], R64 ;  /* 0x000000400900b388 */ /* 0x000fe20000000800 */
[----:B-1----:R-:W-:-:S09]  /*6690*/  FSETP.GT.AND P5, PT, R46, R5, PT ;  /* 0x000000052e00720b */ /* 0x002fd20003fa4000 */
[----:B------:R-:W-:Y:S02]  /*66a0*/  @!P2 FSEL R51, R51, R6, P6 ;  /* 0x000000063333a208 */ /* 0x000fe40003000000 */
[C---:B------:R-:W-:Y:S02]  /*66b0*/  FSETP.NAN.AND P6, PT, R46.reuse, R46, PT ;  /* 0x0000002e2e00720b */ /* 0x040fe40003fc8000 */
[CC--:B--2---:R-:W-:Y:S01]  /*66c0*/  FSETP.GEU.AND P2, PT, R75.reuse, R10.reuse, PT ;  /* 0x0000000a4b00720b */ /* 0x0c4fe20003f4e000 */
[----:B------:R-:W0:Y:S01]  /*66d0*/  SHFL.BFLY PT, R2, R51, 0x4, 0x1f ;  /* 0x0c801f0033027f89 */ /* 0x000e2200000e0000 */
[----:B------:R-:W-:Y:S02]  /*66e0*/  @!P5 FSEL R46, R46, R5, P6 ;  /* 0x000000052e2ed208 */ /* 0x000fe40003000000 */
[----:B------:R-:W-:Y:S02]  /*66f0*/  FSETP.NAN.AND P5, PT, R75, R75, PT ;  /* 0x0000004b4b00720b */ /* 0x000fe40003fa8000 */
[----:B------:R-:W-:Y:S01]  /*6700*/  FSETP.NAN.AND P6, PT, R51, R51, PT ;  /* 0x000000333300720b */ /* 0x000fe20003fc8000 */
[----:B------:R-:W1:Y:S06]  /*6710*/  SHFL.BFLY PT, R3, R46, 0x4, 0x1f ;  /* 0x0c801f002e037f89 */ /* 0x000e6c00000e0000 */
[----:B------:R-:W-:-:S05]  /*6720*/  @P2 SEL R75, R75, R10, P5 ;  /* 0x0000000a4b4b2207 */ /* 0x000fca0002800000 */
[----:B------:R-:W-:Y:S04]  /*6730*/  @!P3 STS [R9+0x8], R75 ;  /* 0x0000084b0900b388 */ /* 0x000fe80000000800 */
[----:B------:R-:W-:Y:S01]  /*6740*/  BAR.SYNC.DEFER_BLOCKING 0x0 ;  /* 0x0000000000007b1d */ /* 0x000fe20000010000 */
[----:B0-----:R-:W-:Y:S02]  /*6750*/  FSETP.GT.AND P5, PT, R51, R2, PT ;  /* 0x000000023300720b */ /* 0x001fe40003fa4000 */
[----:B-1----:R-:W-:-:S11]  /*6760*/  FSETP.GT.AND P2, PT, R46, R3, PT ;  /* 0x000000032e00720b */ /* 0x002fd60003f44000 */
[----:B------:R-:W-:Y:S02]  /*6770*/  @!P5 FSEL R51, R51, R2, P6 ;  /* 0x000000023333d208 */ /* 0x000fe40003000000 */
[C---:B------:R-:W-:Y:S02]  /*6780*/  FSETP.NAN.AND P5, PT, R46.reuse, R46, PT ;  /* 0x0000002e2e00720b */ /* 0x040fe40003fa8000 */
[----:B------:R-:W-:Y:S01]  /*6790*/  FSETP.NAN.AND P6, PT, R51, R51, PT ;  /* 0x000000333300720b */ /* 0x000fe20003fc8000 */
[----:B------:R-:W0:Y:S01]  /*67a0*/  SHFL.BFLY PT, R2, R51, 0x2, 0x1f ;  /* 0x0c401f0033027f89 */ /* 0x000e2200000e0000 */
[----:B------:R-:W-:-:S03]  /*67b0*/  @!P2 FSEL R46, R46, R3, P5 ;  /* 0x000000032e2ea208 */ /* 0x000fc60002800000 */
[----:B------:R-:W-:Y:S04]  /*67c0*/  @!P4 LDS R4, [R0.X4] ;  /* 0x000000000004c984 */ /* 0x000fe80000004800 */
[----:B------:R-:W1:Y:S01]  /*67d0*/  SHFL.BFLY PT, R5, R46, 0x2, 0x1f ;  /* 0x0c401f002e057f89 */ /* 0x000e6200000e0000 */
[----:B0-----:R-:W-:Y:S02]  /*67e0*/  FSETP.GT.AND P5, PT, R51, R2, PT ;  /* 0x000000023300720b */ /* 0x001fe40003fa4000 */
[----:B-1----:R-:W-:-:S11]  /*67f0*/  FSETP.GT.AND P2, PT, R46, R5, PT ;  /* 0x000000052e00720b */ /* 0x002fd60003f44000 */
[----:B------:R-:W-:Y:S02]  /*6800*/  @!P5 FSEL R51, R51, R2, P6 ;  /* 0x000000023333d208 */ /* 0x000fe40003000000 */
[----:B------:R-:W-:-:S03]  /*6810*/  FSETP.NAN.AND P5, PT, R46, R46, PT ;  /* 0x0000002e2e00720b */ /* 0x000fc60003fa8000 */
[----:B------:R-:W0:Y:S01]  /*6820*/  SHFL.BFLY PT, R2, R51, 0x1, 0x1f ;  /* 0x0c201f0033027f89 */ /* 0x000e2200000e0000 */
[----:B------:R-:W-:-:S03]  /*6830*/  @!P2 FSEL R46, R46, R5, P5 ;  /* 0x000000052e2ea208 */ /* 0x000fc60002800000 */
[----:B------:R-:W1:Y:S04]  /*6840*/  SHFL.BFLY PT, R3, R4, 0x1, 0x1f ;  /* 0x0c201f0004037f89 */ /* 0x000e6800000e0000 */
[----:B------:R-:W2:Y:S01]  /*6850*/  SHFL.BFLY PT, R11, R46, 0x1, 0x1f ;  /* 0x0c201f002e0b7f89 */ /* 0x000ea200000e0000 */
[----:B0-----:R-:W-:Y:S02]  /*6860*/  FSETP.GT.AND P5, PT, R51, R2, PT ;  /* 0x000000023300720b */ /* 0x001fe40003fa4000 */
[----:B-1----:R-:W-:-:S04]  /*6870*/  FSETP.GEU.AND P6, PT, R4, R3, PT ;  /* 0x000000030400720b */ /* 0x002fc80003fce000 */
[C---:B------:R-:W-:Y:S02]  /*6880*/  SEL R3, R4.reuse, R3, !P6 ;  /* 0x0000000304037207 */ /* 0x040fe40007000000 */
[----:B------:R-:W-:Y:S02]  /*6890*/  FSETP.NAN.AND P6, PT, R4, R4, PT ;  /* 0x000000040400720b */ /* 0x000fe40003fc8000 */
[----:B--2---:R-:W-:Y:S02]  /*68a0*/  FSETP.GT.AND P2, PT, R46, R11, PT ;  /* 0x0000000b2e00720b */ /* 0x004fe40003f44000 */
[----:B------:R-:W-:Y:S02]  /*68b0*/  SEL R3, R4, R3, P6 ;  /* 0x0000000304037207 */ /* 0x000fe40003000000 */
[----:B------:R-:W-:-:S03]  /*68c0*/  FSETP.NAN.AND P6, PT, R51, R51, PT ;  /* 0x000000333300720b */ /* 0x000fc60003fc8000 */
[----:B------:R-:W-:Y:S01]  /*68d0*/  @P0 STS [R0.X4], R3 ;  /* 0x0000000300000388 */ /* 0x000fe20000004800 */
[----:B------:R-:W-:-:S03]  /*68e0*/  @!P5 SEL R51, R51, R2, P6 ;  /* 0x000000023333d207 */ /* 0x000fc60003000000 */
[----:B------:R-:W-:Y:S01]  /*68f0*/  BAR.SYNC.DEFER_BLOCKING 0x0 ;  /* 0x0000000000007b1d */ /* 0x000fe20000010000 */
[----:B------:R-:W-:-:S04]  /*6900*/  FSETP.NAN.AND P5, PT, R46, R46, PT ;  /* 0x0000002e2e00720b */ /* 0x000fc80003fa8000 */
[----:B------:R-:W-:Y:S01]  /*6910*/  @!P2 SEL R46, R46, R11, P5 ;  /* 0x0000000b2e2ea207 */ /* 0x000fe20002800000 */
[----:B------:R-:W-:Y:S04]  /*6920*/  LDS R4, [RZ] ;  /* 0x00000000ff047984 */ /* 0x000fe80000000800 */
[----:B------:R-:W0:Y:S04]  /*6930*/  LDS R5, [0x8] ;  /* 0x00000800ff057984 */ /* 0x000e280000000800 */
[----:B------:R-:W-:Y:S06]  /*6940*/  BAR.SYNC.DEFER_BLOCKING 0x0 ;  /* 0x0000000000007b1d */ /* 0x000fec0000010000 */
[----:B0-----:R-:W-:Y:S04]  /*6950*/  STS.64 [RZ], R4 ;  /* 0x00000004ff007388 */ /* 0x001fe80000000a00 */
[----:B------:R-:W-:Y:S06]  /*6960*/  BAR.SYNC.DEFER_BLOCKING 0x0 ;  /* 0x0000000000007b1d */ /* 0x000fec0000010000 */
[----:B------:R-:W-:Y:S04]  /*6970*/  LDS R2, [R40.X4] ;  /* 0x0000000028027984 */ /* 0x000fe80000004800 */
[----:B------:R-:W-:Y:S06]  /*6980*/  BAR.SYNC.DEFER_BLOCKING 0x0 ;  /* 0x0000000000007b1d */ /* 0x000fec0000010000 */
[----:B------:R-:W-:Y:S04]  /*6990*/  @!P3 STS [R9], R51 ;  /* 0x000000330900b388 */ /* 0x000fe80000000800 */
[----:B------:R0:W-:Y:S04]  /*69a0*/  @!P3 STS [R9+0x8], R46 ;  /* 0x0000082e0900b388 */ /* 0x0001e80000000800 */
[----:B------:R-:W-:Y:S06]  /*69b0*/  BAR.SYNC.DEFER_BLOCKING 0x0 ;  /* 0x0000000000007b1d */ /* 0x000fec0000010000 */
[----:B0-----:R-:W0:Y:S04]  /*69c0*/  S2R R9, SR_TID.X ;  /* 0x0000000000097919 */ /* 0x001e280000002100 */
[----:B------:R-:W1:Y:S01]  /*69d0*/  @!P4 LDS R7, [R0.X4] ;  /* 0x000000000007c984 */ /* 0x000e620000004800 */
[----:B0-----:R-:W-:-:S03]  /*69e0*/  LOP3.LUT R9, R9, 0x20, RZ, 0xc0, !PT ;  /* 0x0000002009097812 */ /* 0x001fc600078ec0ff */
[----:B-1----:R-:W0:Y:S01]  /*69f0*/  SHFL.BFLY PT, R6, R7, 0x1, 0x1f ;  /* 0x0c201f0007067f89 */ /* 0x002e2200000e0000 */
[C---:B------:R-:W-:Y:S02]  /*6a00*/  FSETP.NAN.AND P3, PT, R7.reuse, R7, PT ;  /* 0x000000070700720b */ /* 0x040fe40003f68000 */
[----:B0-----:R-:W-:-:S04]  /*6a10*/  FSETP.GT.AND P2, PT, R7, R6, PT ;  /* 0x000000060700720b */ /* 0x001fc80003f44000 */
[----:B------:R-:W-:Y:S02]  /*6a20*/  SEL R6, R7, R6, P2 ;  /* 0x0000000607067207 */ /* 0x000fe40001000000 */
[----:B------:R-:W-:Y:S02]  /*6a30*/  FSETP.GE.AND P2, PT, R5, RZ, PT ;  /* 0x000000ff0500720b */ /* 0x000fe40003f46000 */
[----:B------:R-:W-:Y:S02]  /*6a40*/  SEL R3, R7, R6, P3 ;  /* 0x0000000607037207 */ /* 0x000fe40001800000 */
[----:B------:R-:W-:-:S03]  /*6a50*/  FSEL R5, R5, RZ, !P2 ;  /* 0x000000ff05057208 */ /* 0x000fc60005000000 */
[----:B------:R-:W-:Y:S04]  /*6a60*/  @P0 STS [R0.X4], R3 ;  /* 0x0000000300000388 */ /* 0x000fe80000004800 */
[----:B------:R-:W-:Y:S01]  /*6a70*/  BAR.SYNC.DEFER_BLOCKING 0x0 ;  /* 0x0000000000007b1d */ /* 0x000fe20000010000 */
[----:B------:R-:W-:Y:S01]  /*6a80*/  FSETP.GE.AND P0, PT, R4, RZ, PT ;  /* 0x000000ff0400720b */ /* 0x000fe20003f06000 */
[----:B------:R-:W-:-:S03]  /*6a90*/  FADD R5, RZ, -R5 ;  /* 0x80000005ff057221 */ /* 0x000fc60000000000 */
[----:B------:R-:W-:Y:S02]  /*6aa0*/  FSEL R4, R4, RZ, !P0 ;  /* 0x000000ff04047208 */ /* 0x000fe40004000000 */
[----:B------:R-:W-:-:S03]  /*6ab0*/  FSETP.NAN.AND P4, PT, R5, R5, PT ;  /* 0x000000050500720b */ /* 0x000fc60003f88000 */
[----:B------:R-:W-:-:S05]  /*6ac0*/  FADD R4, RZ, -R4 ;  /* 0x80000004ff047221 */ /* 0x000fca0000000000 */
[----:B------:R-:W-:Y:S01]  /*6ad0*/  FSETP.NAN.AND P3, PT, R4, R4, PT ;  /* 0x000000040400720b */ /* 0x000fe20003f68000 */
[----:B------:R-:W0:Y:S04]  /*6ae0*/  LDS R10, [RZ] ;  /* 0x00000000ff0a7984 */ /* 0x000e280000000800 */
[----:B------:R-:W1:Y:S04]  /*6af0*/  LDS R11, [0x8] ;  /* 0x00000800ff0b7984 */ /* 0x000e680000000800 */
[----:B------:R-:W-:Y:S01]  /*6b00*/  BAR.SYNC.DEFER_BLOCKING 0x0 ;  /* 0x0000000000007b1d */ /* 0x000fe20000010000 */
[----:B0-----:R-:W-:-:S05]  /*6b10*/  FSETP.GTU.AND P0, PT, R10, RZ, PT ;  /* 0x000000ff0a00720b */ /* 0x001fca0003f0c000 */
[----:B-1----:R-:W-:Y:S01]  /*6b20*/  STS.64 [RZ], R10 ;  /* 0x0000000aff007388 */ /* 0x002fe20000000a00 */
[----:B------:R-:W-:-:S03]  /*6b30*/  FSEL R3, R10, RZ, P0 ;  /* 0x000000ff0a037208 */ /* 0x000fc60000000000 */
[----:B------:R-:W-:Y:S01]  /*6b40*/  BAR.SYNC.DEFER_BLOCKING 0x0 ;  /* 0x0000000000007b1d */ /* 0x000fe20000010000 */
[C---:B------:R-:W-:Y:S02]  /*6b50*/  FSETP.GTU.AND P2, PT, R11.reuse, RZ, PT ;  /* 0x000000ff0b00720b */ /* 0x040fe40003f4c000 */
[CC--:B------:R-:W-:Y:S02]  /*6b60*/  FSETP.GT.AND P0, PT, R4.reuse, R3.reuse, PT ;  /* 0x000000030400720b */ /* 0x0c0fe40003f04000 */
[----:B------:R-:W-:Y:S02]  /*6b70*/  FSEL R6, R11, RZ, P2 ;  /* 0x000000ff0b067208 */ /* 0x000fe40001000000 */
[----:B------:R-:W-:Y:S02]  /*6b80*/  @!P3 FSEL R4, R4, R3, P0 ;  /* 0x000000030404b208 */ /* 0x000fe40000000000 */
[----:B------:R-:W-:-:S03]  /*6b90*/  FSETP.GT.AND P2, PT, R5, R6, PT ;  /* 0x000000060500720b */ /* 0x000fc60003f44000 */
[----:B------:R-:W-:Y:S01]  /*6ba0*/  FMUL R4, R4, 0.0078740157186985015869 ;  /* 0x3c01020404047820 */ /* 0x000fe20000400000 */
[----:B------:R-:W-:Y:S01]  /*6bb0*/  @!P4 FSEL R5, R5, R6, P2 ;  /* 0x000000060505c208 */ /* 0x000fe20001000000 */
[----:B------:R-:W-:-:S03]  /*6bc0*/  IMAD.MOV.U32 R6, RZ, RZ, 0x3e800000 ;  /* 0x3e800000ff067424 */ /* 0x000fc600078e00ff */
[C---:B------:R-:W-:Y:S01]  /*6bd0*/  FSETP.GT.AND P0, PT, R4.reuse, 9.9999997473787516356e-06, PT ;  /* 0x3727c5ac0400780b */ /* 0x040fe20003f04000 */
[----:B------:R-:W-:Y:S01]  /*6be0*/  FMUL R5, R5, 0.0078740157186985015869 ;  /* 0x3c01020405057820 */ /* 0x000fe20000400000 */
[----:B------:R-:W-:-:S04]  /*6bf0*/  FSETP.NAN.AND P2, PT, R4, R4, PT ;  /* 0x000000040400720b */ /* 0x000fc80003f48000 */
[C---:B------:R-:W-:Y:S01]  /*6c00*/  FSETP.GT.AND P3, PT, R5.reuse, 9.9999997473787516356e-06, PT ;  /* 0x3727c5ac0500780b */ /* 0x040fe20003f64000 */
[----:B------:R-:W0:Y:S06]  /*6c10*/  LDS R3, [R40.X4] ;  /* 0x0000000028037984 */ /* 0x000e2c0000004800 */
[----:B------:R-:W-:Y:S02]  /*6c20*/  @!P0 FSEL R4, R4, 9.9999997473787516356e-06, P2 ;  /* 0x3727c5ac04048808 */ /* 0x000fe40001000000 */
[----:B------:R-:W-:Y:S02]  /*6c30*/  FSETP.NAN.AND P0, PT, R5, R5, PT ;  /* 0x000000050500720b */ /* 0x000fe40003f08000 */
[----:B------:R-:W-:-:S02]  /*6c40*/  FSETP.GT.AND P2, PT, |R4|, 8.50705917302346158658e+37, PT ;  /* 0x7e8000000400780b */ /* 0x000fc40003f44200 */
[----:B------:R-:W-:Y:S02]  /*6c50*/  @!P3 FSEL R5, R5, 9.9999997473787516356e-06, P0 ;  /* 0x3727c5ac0505b808 */ /* 0x000fe40000000000 */
[----:B------:R-:W-:Y:S02]  /*6c60*/  LOP3.LUT P0, RZ, R0, 0x3e, RZ, 0xc0, !PT ;  /* 0x0000003e00ff7812 */ /* 0x000fe4000780c0ff */
[C---:B------:R-:W-:Y:S02]  /*6c70*/  FSETP.GT.AND P3, PT, |R5|.reuse, 8.50705917302346158658e+37, PT ;  /* 0x7e8000000500780b */ /* 0x040fe40003f64200 */
[C---:B------:R-:W-:Y:S02]  /*6c80*/  FSETP.GEU.AND P4, PT, |R4|.reuse, 1.175494350822287508e-38, PT ;  /* 0x008000000400780b */ /* 0x040fe40003f8e200 */
[----:B------:R-:W-:Y:S02]  /*6c90*/  FSETP.GEU.AND P5, PT, |R5|, 1.175494350822287508e-38, PT ;  /* 0x008000000500780b */ /* 0x000fe40003fae200 */
[----:B------:R-:W-:Y:S01]  /*6ca0*/  ISETP.LT.AND P0, PT, R41, 0x200, !P0 ;  /* 0x000002002900780c */ /* 0x000fe20004701270 */
[----:B------:R-:W-:Y:S01]  /*6cb0*/  @P2 FMUL R4, R4, 0.25 ;  /* 0x3e80000004042820 */ /* 0x000fe20000400000 */
[----:B------:R-:W-:-:S02]  /*6cc0*/  FSEL R7, R6, 1, P2 ;  /* 0x3f80000006077808 */ /* 0x000fc40001000000 */
[----:B------:R-:W-:-:S03]  /*6cd0*/  FSEL R6, R6, 1, P3 ;  /* 0x3f80000006067808 */ /* 0x000fc60001800000 */
[----:B------:R-:W-:Y:S02]  /*6ce0*/  @P3 FMUL R5, R5, 0.25 ;  /* 0x3e80000005053820 */ /* 0x000fe40000400000 */
[----:B------:R-:W-:Y:S01]  /*6cf0*/  @!P4 FMUL R4, R4, 16777216 ;  /* 0x4b8000000404c820 */ /* 0x000fe20000400000 */
[----:B------:R-:W-:Y:S01]  /*6d00*/  @!P4 FMUL R7, R7, 16777216 ;  /* 0x4b8000000707c820 */ /* 0x000fe20000400000 */
[----:B------:R-:W-:Y:S01]  /*6d10*/  @!P5 FMUL R5, R5, 16777216 ;  /* 0x4b8000000505d820 */ /* 0x000fe20000400000 */
[----:B------:R-:W-:-:S03]  /*6d20*/  @!P5 FMUL R6, R6, 16777216 ;  /* 0x4b8000000606d820 */ /* 0x000fc60000400000 */
[----:B------:R-:W1:Y:S01]  /*6d30*/  MUFU.RCP R4, R4 ;  /* 0x0000000400047308 */ /* 0x000e620000001000 */
[----:B0-----:R-:W-:Y:S01]  /*6d40*/  F2FP.BF16.PACK_AB R0, R3, R2 ;  /* 0x000000020300723e */ /* 0x001fe200000010ff */
[----:B------:R-:W-:-:S03]  /*6d50*/  IMAD.WIDE R2, R41, R42, c[0x0][0x1b0] ;  /* 0x00006c0029027625 */ /* 0x000fc600078e022a */
[C---:B------:R-:W-:Y:S01]  /*6d60*/  PRMT R10, R0.reuse, 0x7610, R10 ;  /* 0x00007610000a7816 */ /* 0x040fe2000000000a */
[----:B------:R-:W-:Y:S01]  /*6d70*/  IMAD.WIDE R42, R41, R42, c[0x0][0x1b8] ;  /* 0x00006e00292a7625 */ /* 0x000fe200078e022a */
[----:B------:R-:W-:Y:S01]  /*6d80*/  PRMT R21, R0, 0x7632, R21 ;  /* 0x0000763200157816 */ /* 0x000fe20000000015 */
[----:B------:R-:W0:Y:S01]  /*6d90*/  MUFU.RCP R5, R5 ;  /* 0x0000000500057308 */ /* 0x000e220000001000 */
[----:B------:R-:W-:Y:S01]  /*6da0*/  SHF.R.U32.HI R0, RZ, 0x2, R9 ;  /* 0x00000002ff007819 */ /* 0x000fe20000011609 */
[----:B------:R2:W-:Y:S04]  /*6db0*/  @P0 STG.E.U16 [R2.64], R10 ;  /* 0x0000000a02000986 */ /* 0x0005e8000c101506 */
[----:B------:R2:W-:Y:S01]  /*6dc0*/  @P0 STG.E.U16 [R42.64], R21 ;  /* 0x000000152a000986 */ /* 0x0005e2000c101506 */
[----:B-1----:R-:W-:-:S03]  /*6dd0*/  FMUL R4, R4, R7 ;  /* 0x0000000704047220 */ /* 0x002fc60000400000 */
[----:B------:R-:W-:Y:S01]  /*6de0*/  BAR.SYNC.DEFER_BLOCKING 0x0 ;  /* 0x0000000000007b1d */ /* 0x000fe20000010000 */
[----:B0-----:R-:W-:-:S05]  /*6df0*/  FMUL R5, R5, R6 ;  /* 0x0000000605057220 */ /* 0x001fca0000400000 */
[----:B------:R2:W-:Y:S04]  /*6e00*/  STS [RZ], R4 ;  /* 0x00000004ff007388 */ /* 0x0005e80000000800 */
[----:B------:R2:W-:Y:S04]  /*6e10*/  STS [0x8], R5 ;  /* 0x00000805ff007388 */ /* 0x0005e80000000800 */
[----:B------:R-:W-:Y:S06]  /*6e20*/  BAR.SYNC.DEFER_BLOCKING 0x0 ;  /* 0x0000000000007b1d */ /* 0x000fec0000010000 */
[----:B--2---:R-:W0:Y:S02]  /*6e30*/  LDS R0, [R0] ;  /* 0x0000000000007984 */ /* 0x004e240000000800 */
.L_x_5:
[----:B------:R-:W-:Y:S01]  /*6e40*/  IADD3 R10, R8, UR4, RZ ;  /* 0x00000004080a7c10 */ /* 0x000fe2000fffe0ff */
[----:B------:R-:W-:Y:S01]  /*6e50*/  IMAD.MOV.U32 R11, RZ, RZ, 0x2 ;  /* 0x00000002ff0b7424 */ /* 0x000fe200078e00ff */
[----:B------:R-:W-:Y:S01]  /*6e60*/  CS2R R12, SRZ ;  /* 0x00000000000c7805 */ /* 0x000fe2000001ff00 */
[----:B------:R-:W-:Y:S01]  /*6e70*/  CS2R R14, SRZ ;  /* 0x00000000000e7805 */ /* 0x000fe2000001ff00 */
[----:B------:R-:W-:-:S05]  /*6e80*/  IADD3 R26, R10, 0x200, RZ ;  /* 0x000002000a1a7810 */ /* 0x000fca0007ffe0ff */
[----:B0-----:R-:W-:Y:S01]  /*6e90*/  IMAD.WIDE R2, R26, R11, c[0x0][0x1a8] ;  /* 0x00006a001a027625 */ /* 0x001fe200078e020b */
[----:B------:R-:W-:-:S04]  /*6ea0*/  IADD3 R10, R10, 0x208, RZ ;  /* 0x000002080a0a7810 */ /* 0x000fc80007ffe0ff */
[----:B------:R-:W2:Y:S01]  /*6eb0*/  @!P1 LDG.E.EF.128 R12, [R2.64] ;  /* 0x00000006020c9981 */ /* 0x000ea2000c0e1d00 */
[----:B------:R-:W-:Y:S01]  /*6ec0*/  CS2R R4, SRZ ;  /* 0x0000000000047805 */ /* 0x000fe2000001ff00 */
[----:B------:R-:W-:Y:S01]  /*6ed0*/  CS2R R6, SRZ ;  /* 0x0000000000067805 */ /* 0x000fe2000001ff00 */
[----:B------:R-:W-:-:S05]  /*6ee0*/  IMAD.WIDE R10, R10, R11, c[0x0][0x1a8] ;  /* 0x00006a000a0a7625 */ /* 0x000fca00078e020b */
[----:B------:R-:W3:Y:S01]  /*6ef0*/  @!P1 LDG.E.EF.128 R4, [R10.64] ;  /* 0x000000060a049981 */ /* 0x000ee2000c0e1d00 */
[----:B------:R-:W-:-:S04]  /*6f00*/  UIADD3 UR4, UP0, UR4, 0x200, URZ ;  /* 0x0000020004047890 */ /* 0x000fc8000ff1e03f */
[----:B------:R-:W-:Y:S02]  /*6f10*/  UIADD3.X UR5, URZ, UR5, URZ, UP0, !UPT ;  /* 0x000000053f057290 */ /* 0x000fe400087fe43f */
[----:B------:R-:W-:-:S04]  /*6f20*/  UISETP.GE.U32.AND UP0, UPT, UR4, 0xa00, UPT ;  /* 0x00000a000400788c */ /* 0x000fc8000bf06070 */
[----:B------:R-:W-:Y:S01]  /*6f30*/  UISETP.GE.U32.AND.EX UP0, UPT, UR5, URZ, UPT, UP0 ;  /* 0x0000003f0500728c */ /* 0x000fe2000bf06100 */
[C---:B--2---:R-:W-:Y:S01]  /*6f40*/  IMAD.U32 R9, R12.reuse, 0x10000, RZ ;  /* 0x000100000c097824 */ /* 0x044fe200078e00ff */
[----:B------:R-:W-:Y:S01]  /*6f50*/  PRMT R12, R12, 0x7632, R12 ;  /* 0x000076320c0c7816 */ /* 0x000fe2000000000c */
[C---:B------:R-:W-:Y:S01]  /*6f60*/  IMAD.U32 R3, R14.reuse, 0x10000, RZ ;  /* 0x000100000e037824 */ /* 0x040fe200078e00ff */
[----:B------:R-:W-:Y:S01]  /*6f70*/  PRMT R14, R14, 0x7632, R14 ;  /* 0x000076320e0e7816 */ /* 0x000fe2000000000e */
[C---:B0-----:R-:W-:Y:S01]  /*6f80*/  FMUL R16, R0.reuse, R9 ;  /* 0x0000000900107220 */ /* 0x041fe20000400000 */
[----:B------:R-:W-:Y:S01]  /*6f90*/  IMAD.U32 R9, R13, 0x10000, RZ ;  /* 0x000100000d097824 */ /* 0x000fe200078e00ff */
[C---:B------:R-:W-:Y:S01]  /*6fa0*/  FMUL R17, R0.reuse, R3 ;  /* 0x0000000300117220 */ /* 0x040fe20000400000 */
[----:B------:R-:W-:Y:S01]  /*6fb0*/  IMAD.U32 R3, R15, 0x10000, RZ ;  /* 0x000100000f037824 */ /* 0x000fe200078e00ff */
[----:B------:R0:W1:Y:S01]  /*6fc0*/  FRND R18, R16 ;  /* 0x0000001000127307 */ /* 0x0000620000201000 */
[----:B------:R-:W-:Y:S01]  /*6fd0*/  FMUL R2, R0, R9 ;  /* 0x0000000900027220 */ /* 0x000fe20000400000 */
[----:B---3--:R-:W-:Y:S01]  /*6fe0*/  IMAD.U32 R9, R4, 0x10000, RZ ;  /* 0x0001000004097824 */ /* 0x008fe200078e00ff */
[C---:B------:R-:W-:Y:S01]  /*6ff0*/  FMUL R10, R0.reuse, R3 ;  /* 0x00000003000a7220 */ /* 0x040fe20000400000 */
[----:B------:R-:W-:Y:S01]  /*7000*/  IMAD.U32 R3, R5, 0x10000, RZ ;  /* 0x0001000005037824 */ /* 0x000fe200078e00ff */
[----:B------:R-:W-:Y:S01]  /*7010*/  PRMT R13, R13, 0x7632, R13 ;  /* 0x000076320d0d7816 */ /* 0x000fe2000000000d */
[----:B------:R-:W-:Y:S01]  /*7020*/  FMUL R11, R0, R9 ;  /* 0x00000009000b7220 */ /* 0x000fe20000400000 */
[----:B------:R-:W-:Y:S01]  /*7030*/  IMAD.U32 R9, R6, 0x10000, RZ ;  /* 0x0001000006097824 */ /* 0x000fe200078e00ff */
[----:B------:R-:W2:Y:S01]  /*7040*/  FRND R19, R2 ;  /* 0x0000000200137307 */ /* 0x000ea20000201000 */
[C---:B0-----:R-:W-:Y:S01]  /*7050*/  FMUL R16, R0.reuse, R3 ;  /* 0x0000000300107220 */ /* 0x041fe20000400000 */
[----:B------:R-:W-:Y:S01]  /*7060*/  IMAD.U32 R3, R7, 0x10000, RZ ;  /* 0x0001000007037824 */ /* 0x000fe200078e00ff */
[----:B------:R-:W-:Y:S01]  /*7070*/  FMUL R9, R0, R9 ;  /* 0x0000000900097220 */ /* 0x000fe20000400000 */
[----:B------:R-:W-:Y:S01]  /*7080*/  IMAD.U32 R13, R13, 0x10000, RZ ;  /* 0x000100000d0d7824 */ /* 0x000fe200078e00ff */
[----:B------:R-:W-:-:S02]  /*7090*/  PRMT R4, R4, 0x7632, R4 ;  /* 0x0000763204047816 */ /* 0x000fc40000000004 */
[----:B------:R-:W-:Y:S01]  /*70a0*/  PRMT R6, R6, 0x7632, R6 ;  /* 0x0000763206067816 */ /* 0x000fe20000000006 */
[----:B------:R-:W0:Y:S01]  /*70b0*/  FRND R17, R17 ;  /* 0x0000001100117307 */ /* 0x000e220000201000 */
[----:B-1----:R-:W-:Y:S01]  /*70c0*/  FSETP.GT.AND P2, PT, R18, -127, PT ;  /* 0xc2fe00001200780b */ /* 0x002fe20003f44000 */
[----:B------:R-:W-:Y:S01]  /*70d0*/  FMUL R13, R0, R13 ;  /* 0x0000000d000d7220 */ /* 0x000fe20000400000 */
[----:B------:R-:W-:Y:S02]  /*70e0*/  FSETP.NAN.AND P3, PT, R18, R18, PT ;  /* 0x000000121200720b */ /* 0x000fe40003f68000 */
[----:B------:R-:W-:Y:S02]  /*70f0*/  PRMT R15, R15, 0x7632, R15 ;  /* 0x000076320f0f7816 */ /* 0x000fe4000000000f */
[----:B------:R-:W-:Y:S01]  /*7100*/  PRMT R5, R5, 0x7632, R5 ;  /* 0x0000763205057816 */ /* 0x000fe20000000005 */
[----:B------:R1:W3:Y:S01]  /*7110*/  FRND R20, R10 ;  /* 0x0000000a00147307 */ /* 0x0002e20000201000 */
[----:B--2---:R-:W-:Y:S01]  /*7120*/  FSETP.GT.AND P4, PT, R19, -127, PT ;  /* 0xc2fe00001300780b */ /* 0x004fe20003f84000 */
[----:B------:R-:W-:Y:S01]  /*7130*/  IMAD.U32 R15, R15, 0x10000, RZ ;  /* 0x000100000f0f7824 */ /* 0x000fe200078e00ff */
[----:B------:R-:W-:Y:S01]  /*7140*/  PRMT R7, R7, 0x7632, R7 ;  /* 0x0000763207077816 */ /* 0x000fe20000000007 */
[----:B------:R-:W-:-:S02]  /*7150*/  IMAD.U32 R5, R5, 0x10000, RZ ;  /* 0x0001000005057824 */ /* 0x000fc400078e00ff */
[----:B------:R-:W-:Y:S01]  /*7160*/  @!P2 FSEL R18, R18, -127, P3 ;  /* 0xc2fe00001212a808 */ /* 0x000fe20001800000 */
[C---:B------:R-:W-:Y:S01]  /*7170*/  FMUL R15, R0.reuse, R15 ;  /* 0x0000000f000f7220 */ /* 0x040fe20000400000 */
[----:B------:R-:W2:Y:S01]  /*7180*/  FRND R21, R11 ;  /* 0x0000000b00157307 */ /* 0x000ea20000201000 */
[----:B-1----:R-:W-:Y:S01]  /*7190*/  FMUL R10, R0, R3 ;  /* 0x00000003000a7220 */ /* 0x002fe20000400000 */
[----:B------:R-:W-:Y:S01]  /*71a0*/  IMAD.U32 R3, R12, 0x10000, RZ ;  /* 0x000100000c037824 */ /* 0x000fe200078e00ff */
[----:B0-----:R-:W-:Y:S01]  /*71b0*/  FSETP.GT.AND P0, PT, R17, -127, PT ;  /* 0xc2fe00001100780b */ /* 0x001fe20003f04000 */
[C---:B------:R-:W-:Y:S01]  /*71c0*/  FMUL R5, R0.reuse, R5 ;  /* 0x0000000500057220 */ /* 0x040fe20000400000 */
[----:B------:R-:W-:Y:S01]  /*71d0*/  FSETP.NAN.AND P2, PT, R19, R19, PT ;  /* 0x000000131300720b */ /* 0x000fe20003f48000 */
[----:B------:R-:W-:Y:S01]  /*71e0*/  FMUL R2, R0, R3 ;  /* 0x0000000300027220 */ /* 0x000fe20000400000 */
[----:B------:R-:W-:Y:S01]  /*71f0*/  IMAD.U32 R3, R14, 0x10000, RZ ;  /* 0x000100000e037824 */ /* 0x000fe200078e00ff */
[----:B------:R-:W0:Y:S01]  /*7200*/  FRND R13, R13 ;  /* 0x0000000d000d7307 */ /* 0x000e220000201000 */
[----:B---3--:R-:W-:Y:S01]  /*7210*/  FSETP.GT.AND P3, PT, R20, -127, PT ;  /* 0xc2fe00001400780b */ /* 0x008fe20003f64000 */
[----:B------:R-:W-:Y:S01]  /*7220*/  IMAD.U32 R7, R7, 0x10000, RZ ;  /* 0x0001000007077824 */ /* 0x000fe200078e00ff */
[----:B------:R-:W-:-:S02]  /*7230*/  @!P4 FSEL R19, R19, -127, P2 ;  /* 0xc2fe00001313c808 */ /* 0x000fc40001000000 */
[C---:B------:R-:W-:Y:S01]  /*7240*/  FSETP.NAN.AND P2, PT, R17.reuse, R17, PT ;  /* 0x000000111100720b */ /* 0x040fe20003f48000 */
[----:B------:R-:W-:Y:S01]  /*7250*/  FMUL R7, R0, R7 ;  /* 0x0000000700077220 */ /* 0x000fe20000400000 */
[----:B------:R-:W-:Y:S01]  /*7260*/  FSETP.GEU.AND P4, PT, R18, 127, PT ;  /* 0x42fe00001200780b */ /* 0x000fe20003f8e000 */
[----:B------:R-:W1:Y:S01]  /*7270*/  FRND R11, R2 ;  /* 0x00000002000b7307 */ /* 0x000e620000201000 */
[----:B------:R-:W-:Y:S02]  /*7280*/  @!P0 FSEL R17, R17, -127, P2 ;  /* 0xc2fe000011118808 */ /* 0x000fe40001000000 */
[C---:B------:R-:W-:Y:S02]  /*7290*/  FSETP.NAN.AND P0, PT, R20.reuse, R20, PT ;  /* 0x000000141400720b */ /* 0x040fe40003f08000 */
[----:B--2---:R-:W-:Y:S02]  /*72a0*/  FSETP.NAN.AND P6, PT, R21, R21, PT ;  /* 0x000000151500720b */ /* 0x004fe40003fc8000 */
[----:B------:R-:W-:Y:S01]  /*72b0*/  @!P3 FSEL R20, R20, -127, P0 ;  /* 0xc2fe00001414b808 */ /* 0x000fe20000000000 */
[----:B------:R2:W-:Y:S01]  /*72c0*/  FRND R22, R9 ;  /* 0x0000000900167307 */ /* 0x0005e20000201000 */
[----:B0-----:R-:W-:-:S02]  /*72d0*/  FSETP.GT.AND P2, PT, R13, -127, PT ;  /* 0xc2fe00000d00780b */ /* 0x001fc40003f44000 */
[----:B------:R-:W-:Y:S02]  /*72e0*/  FSETP.NAN.AND P3, PT, R13, R13, PT ;  /* 0x0000000d0d00720b */ /* 0x000fe40003f68000 */
[C---:B-1----:R-:W-:Y:S01]  /*72f0*/  FSETP.GT.AND P5, PT, R11.reuse, -127, PT ;  /* 0xc2fe00000b00780b */ /* 0x042fe20003fa4000 */
[----:B--2---:R-:W-:Y:S01]  /*7300*/  FMUL R9, R0, R3 ;  /* 0x0000000300097220 */ /* 0x004fe20000400000 */
[----:B------:R-:W-:Y:S01]  /*7310*/  IMAD.U32 R3, R4, 0x10000, RZ ;  /* 0x0001000004037824 */ /* 0x000fe200078e00ff */
[----:B------:R-:W0:Y:S01]  /*7320*/  FRND R16, R16 ;  /* 0x0000001000107307 */ /* 0x000e220000201000 */
[----:B------:R-:W-:Y:S02]  /*7330*/  FSETP.NAN.AND P0, PT, R11, R11, PT ;  /* 0x0000000b0b00720b */ /* 0x000fe40003f08000 */
[----:B------:R-:W-:Y:S01]  /*7340*/  FMUL R2, R0, R3 ;  /* 0x0000000300027220 */ /* 0x000fe20000400000 */
[----:B------:R-:W-:Y:S02]  /*7350*/  IMAD.U32 R3, R6, 0x10000, RZ ;  /* 0x0001000006037824 */ /* 0x000fe400078e00ff */
[----:B------:R-:W-:-:S02]  /*7360*/  @!P2 FSEL R13, R13, -127, P3 ;  /* 0xc2fe00000d0da808 */ /* 0x000fc40001800000 */
[----:B------:R-:W-:Y:S01]  /*7370*/  FSETP.GEU.AND P2, PT, R19, 127, PT ;  /* 0x42fe00001300780b */ /* 0x000fe20003f4e000 */
[----:B------:R-:W1:Y:S01]  /*7380*/  F2I.S16.TRUNC.NTZ R6, R18 ;  /* 0x0000001200067305 */ /* 0x000e62000020e900 */
[----:B------:R-:W-:Y:S01]  /*7390*/  FMUL R3, R0, R3 ;  /* 0x0000000300037220 */ /* 0x000fe20000400000 */
[----:B------:R-:W-:Y:S02]  /*73a0*/  @!P5 FSEL R11, R11, -127, P0 ;  /* 0xc2fe00000b0bd808 */ /* 0x000fe40000000000 */
[----:B------:R-:W-:Y:S02]  /*73b0*/  FSETP.GT.AND P0, PT, R21, -127, PT ;  /* 0xc2fe00001500780b */ /* 0x000fe40003f04000 */
[----:B------:R-:W-:Y:S02]  /*73c0*/  FSETP.NAN.AND P5, PT, R18, R18, PT ;  /* 0x000000121200720b */ /* 0x000fe40003fa8000 */
[----:B------:R-:W2:Y:S01]  /*73d0*/  FRND R9, R9 ;  /* 0x0000000900097307 */ /* 0x000ea20000201000 */
[----:B0-----:R-:W-:-:S07]  /*73e0*/  FSETP.GT.AND P3, PT, R16, -127, PT ;  /* 0xc2fe00001000780b */ /* 0x001fce0003f64000 */
[----:B------:R-:W0:Y:S01]  /*73f0*/  F2I.S16.TRUNC.NTZ R12, R19 ;  /* 0x00000013000c7305 */ /* 0x000e22000020e900 */
[----:B-1----:R-:W-:Y:S02]  /*7400*/  LOP3.LUT R23, R6, 0xffff, RZ, 0xc0, !PT ;  /* 0x0000ffff06177812 */ /* 0x002fe400078ec0ff */
[----:B------:R-:W-:Y:S02]  /*7410*/  @!P0 FSEL R21, R21, -127, P6 ;  /* 0xc2fe000015158808 */ /* 0x000fe40003000000 */
[----:B------:R-:W-:Y:S02]  /*7420*/  @P4 SEL R23, R23, 0x7f, P5 ;  /* 0x0000007f17174807 */ /* 0x000fe40002800000 */
[----:B------:R-:W-:Y:S01]  /*7430*/  FSETP.GEU.AND P0, PT, R11, 127, PT ;  /* 0x42fe00000b00780b */ /* 0x000fe20003f0e000 */
[----:B------:R-:W1:Y:S01]  /*7440*/  FRND R15, R15 ;  /* 0x0000000f000f7307 */ /* 0x000e620000201000 */
[----:B--2---:R-:W-:Y:S02]  /*7450*/  FSETP.GT.AND P5, PT, R9, -127, PT ;  /* 0xc2fe00000900780b */ /* 0x004fe40003fa4000 */
[----:B------:R-:W-:-:S02]  /*7460*/  FSETP.NAN.AND P6, PT, R16, R16, PT ;  /* 0x000000101000720b */ /* 0x000fc40003fc8000 */
[----:B------:R-:W-:Y:S02]  /*7470*/  FSETP.NAN.AND P4, PT, R19, R19, PT ;  /* 0x000000131300720b */ /* 0x000fe40003f88000 */
[----:B------:R-:W-:Y:S01]  /*7480*/  @!P3 FSEL R16, R16, -127, P6 ;  /* 0xc2fe00001010b808 */ /* 0x000fe20003000000 */
[----:B------:R-:W2:Y:S01]  /*7490*/  F2I.S16.TRUNC.NTZ R4, R11 ;  /* 0x0000000b00047305 */ /* 0x000ea2000020e900 */
[----:B0-----:R-:W-:Y:S02]  /*74a0*/  LOP3.LUT R19, R12, 0xffff, RZ, 0xc0, !PT ;  /* 0x0000ffff0c137812 */ /* 0x001fe400078ec0ff */
[----:B------:R-:W-:Y:S02]  /*74b0*/  FSETP.GEU.AND P3, PT, R13, 127, PT ;  /* 0x42fe00000d00780b */ /* 0x000fe40003f6e000 */
[----:B------:R-:W-:Y:S02]  /*74c0*/  @P2 SEL R19, R19, 0x7f, P4 ;  /* 0x0000007f13132807 */ /* 0x000fe40002000000 */
[----:B------:R-:W-:Y:S01]  /*74d0*/  FSETP.NAN.AND P2, PT, R11, R11, PT ;  /* 0x0000000b0b00720b */ /* 0x000fe20003f48000 */
[----:B------:R-:W0:Y:S01]  /*74e0*/  FRND R2, R2 ;  /* 0x0000000200027307 */ /* 0x000e220000201000 */
[----:B-1----:R-:W-:-:S02]  /*74f0*/  FSETP.GT.AND P4, PT, R15, -127, PT ;  /* 0xc2fe00000f00780b */ /* 0x002fc40003f84000 */
[----:B------:R-:W-:-:S04]  /*7500*/  FSETP.NAN.AND P6, PT, R9, R9, PT ;  /* 0x000000090900720b */ /* 0x000fc80003fc8000 */
[----:B------:R-:W-:Y:S01]  /*7510*/  @!P5 FSEL R9, R9, -127, P6 ;  /* 0xc2fe00000909d808 */ /* 0x000fe20003000000 */
[----:B------:R-:W1:Y:S01]  /*7520*/  F2I.S16.TRUNC.NTZ R6, R13 ;  /* 0x0000000d00067305 */ /* 0x000e62000020e900 */
[----:B--2---:R-:W-:Y:S02]  /*7530*/  LOP3.LUT R4, R4, 0xffff, RZ, 0xc0, !PT ;  /* 0x0000ffff04047812 */ /* 0x004fe400078ec0ff */
[----:B------:R-:W-:Y:S02]  /*7540*/  FSETP.NAN.AND P5, PT, R13, R13, PT ;  /* 0x0000000d0d00720b */ /* 0x000fe40003fa8000 */
[----:B------:R-:W-:Y:S02]  /*7550*/  @P0 SEL R4, R4, 0x7f, P2 ;  /* 0x0000007f04040807 */ /* 0x000fe40001000000 */
[----:B------:R-:W-:Y:S01]  /*7560*/  FSETP.GEU.AND P2, PT, R17, 127, PT ;  /* 0x42fe00001100780b */ /* 0x000fe20003f4e000 */
[----:B------:R-:W2:Y:S01]  /*7570*/  F2I.S16.TRUNC.NTZ R14, R17 ;  /* 0x00000011000e7305 */ /* 0x000ea2000020e900 */
[----:B0-----:R-:W-:-:S02]  /*7580*/  FSETP.GT.AND P0, PT, R2, -127, PT ;  /* 0xc2fe00000200780b */ /* 0x001fc40003f04000 */
[----:B------:R-:W-:Y:S02]  /*7590*/  FSETP.NAN.AND P6, PT, R15, R15, PT ;  /* 0x0000000f0f00720b */ /* 0x000fe40003fc8000 */
[----:B------:R-:W-:Y:S02]  /*75a0*/  PRMT R23, R23, 0x3340, R4 ;  /* 0x0000334017177816 */ /* 0x000fe40000000004 */
[----:B------:R-:W-:Y:S01]  /*75b0*/  @!P4 FSEL R15, R15, -127, P6 ;  /* 0xc2fe00000f0fc808 */ /* 0x000fe20003000000 */
[----:B------:R-:W0:Y:S01]  /*75c0*/  FRND R10, R10 ;  /* 0x0000000a000a7307 */ /* 0x000e220000201000 */
[----:B-1----:R-:W-:Y:S02]  /*75d0*/  LOP3.LUT R6, R6, 0xffff, RZ, 0xc0, !PT ;  /* 0x0000ffff06067812 */ /* 0x002fe400078ec0ff */
[----:B------:R-:W-:Y:S02]  /*75e0*/  FSETP.NAN.AND P4, PT, R17, R17, PT ;  /* 0x000000111100720b */ /* 0x000fe40003f88000 */
[----:B------:R-:W-:-:S02]  /*75f0*/  @P3 SEL R6, R6, 0x7f, P5 ;  /* 0x0000007f06063807 */ /* 0x000fc40002800000 */
[----:B------:R-:W-:Y:S01]  /*7600*/  FSETP.GT.AND P5, PT, R22, -127, PT ;  /* 0xc2fe00001600780b */ /* 0x000fe20003fa4000 */
[----:B------:R-:W1:Y:S01]  /*7610*/  F2I.S16.TRUNC.NTZ R24, R20 ;  /* 0x0000001400187305 */ /* 0x000e62000020e900 */
[----:B------:R-:W-:Y:S02]  /*7620*/  FSETP.GEU.AND P3, PT, R20, 127, PT ;  /* 0x42fe00001400780b */ /* 0x000fe40003f6e000 */
[----:B--2---:R-:W-:Y:S02]  /*7630*/  LOP3.LUT R14, R14, 0xffff, RZ, 0xc0, !PT ;  /* 0x0000ffff0e0e7812 */ /* 0x004fe400078ec0ff */
[----:B------:R-:W-:Y:S02]  /*7640*/  FSETP.NAN.AND P6, PT, R2, R2, PT ;  /* 0x000000020200720b */ /* 0x000fe40003fc8000 */
[----:B------:R-:W-:Y:S01]  /*7650*/  @P2 SEL R14, R14, 0x7f, P4 ;  /* 0x0000007f0e0e2807 */ /* 0x000fe20002000000 */
[----:B------:R-:W2:Y:S01]  /*7660*/  FRND R5, R5 ;  /* 0x0000000500057307 */ /* 0x000ea20000201000 */
[----:B------:R-:W-:-:S02]  /*7670*/  @!P0 FSEL R2, R2, -127, P6 ;  /* 0xc2fe000002028808 */ /* 0x000fc40003000000 */
[----:B0-----:R-:W-:Y:S02]  /*7680*/  FSETP.GT.AND P2, PT, R10, -127, PT ;  /* 0xc2fe00000a00780b */ /* 0x001fe40003f44000 */
[----:B------:R-:W-:Y:S02]  /*7690*/  FSETP.NAN.AND P6, PT, R22, R22, PT ;  /* 0x000000161600720b */ /* 0x000fe40003fc8000 */
[----:B------:R-:W-:Y:S01]  /*76a0*/  FSETP.GEU.AND P0, PT, R9, 127, PT ;  /* 0x42fe00000900780b */ /* 0x000fe20003f0e000 */
[----:B------:R-:W0:Y:S01]  /*76b0*/  F2I.S16.TRUNC.NTZ R11, R9 ;  /* 0x00000009000b7305 */ /* 0x000e22000020e900 */
[----:B------:R-:W-:Y:S02]  /*76c0*/  FSETP.NAN.AND P4, PT, R20, R20, PT ;  /* 0x000000141400720b */ /* 0x000fe40003f88000 */
[----:B-1----:R-:W-:Y:S02]  /*76d0*/  LOP3.LUT R13, R24, 0xffff, RZ, 0xc0, !PT ;  /* 0x0000ffff180d7812 */ /* 0x002fe400078ec0ff */
[----:B------:R-:W-:-:S02]  /*76e0*/  @!P5 FSEL R22, R22, -127, P6 ;  /* 0xc2fe00001616d808 */ /* 0x000fc40003000000 */
[----:B------:R-:W-:Y:S01]  /*76f0*/  FSETP.GEU.AND P5, PT, R15, 127, PT ;  /* 0x42fe00000f00780b */ /* 0x000fe20003fae000 */
[----:B------:R-:W1:Y:S01]  /*7700*/  FRND R3, R3 ;  /* 0x0000000300037307 */ /* 0x000e620000201000 */
[----:B--2---:R-:W-:Y:S02]  /*7710*/  FSETP.GT.AND P6, PT, R5, -127, PT ;  /* 0xc2fe00000500780b */ /* 0x004fe40003fc4000 */
[----:B------:R-:W-:Y:S02]  /*7720*/  @P3 SEL R13, R13, 0x7f, P4 ;  /* 0x0000007f0d0d3807 */ /* 0x000fe40002000000 */
[----:B------:R-:W-:Y:S02]  /*7730*/  FSETP.NAN.AND P3, PT, R9, R9, PT ;  /* 0x000000090900720b */ /* 0x000fe40003f68000 */
[----:B------:R-:W-:Y:S01]  /*7740*/  FSETP.NAN.AND P4, PT, R10, R10, PT ;  /* 0x0000000a0a00720b */ /* 0x000fe20003f88000 */
[----:B------:R-:W2:Y:S01]  /*7750*/  F2I.S16.TRUNC.NTZ R12, R15 ;  /* 0x0000000f000c7305 */ /* 0x000ea2000020e900 */
[----:B0-----:R-:W-:-:S02]  /*7760*/  LOP3.LUT R11, R11, 0xffff, RZ, 0xc0, !PT ;  /* 0x0000ffff0b0b7812 */ /* 0x001fc400078ec0ff */
[----:B------:R-:W-:Y:S02]  /*7770*/  @!P2 FSEL R10, R10, -127, P4 ;  /* 0xc2fe00000a0aa808 */ /* 0x000fe40002000000 */
[----:B------:R-:W-:Y:S02]  /*7780*/  @P0 SEL R11, R11, 0x7f, P3 ;  /* 0x0000007f0b0b0807 */ /* 0x000fe40001800000 */
[----:B------:R-:W-:Y:S01]  /*7790*/  FSETP.NAN.AND P4, PT, R5, R5, PT ;  /* 0x000000050500720b */ /* 0x000fe20003f88000 */
[----:B------:R-:W0:Y:S01]  /*77a0*/  FRND R7, R7 ;  /* 0x0000000700077307 */ /* 0x000e220000201000 */
[----:B-1----:R-:W-:Y:S02]  /*77b0*/  FSETP.GT.AND P0, PT, R3, -127, PT ;  /* 0xc2fe00000300780b */ /* 0x002fe40003f04000 */
[----:B------:R-:W-:Y:S02]  /*77c0*/  FSETP.NAN.AND P2, PT, R15, R15, PT ;  /* 0x0000000f0f00720b */ /* 0x000fe40003f48000 */
[----:B------:R-:W-:-:S02]  /*77d0*/  @!P6 FSEL R5, R5, -127, P4 ;  /* 0xc2fe00000505e808 */ /* 0x000fc40002000000 */
[----:B------:R-:W-:Y:S01]  /*77e0*/  FSETP.GEU.AND P3, PT, R2, 127, PT ;  /* 0x42fe00000200780b */ /* 0x000fe20003f6e000 */
[----:B------:R-:W1:Y:S01]  /*77f0*/  F2I.S16.TRUNC.NTZ R17, R2 ;  /* 0x0000000200117305 */ /* 0x000e62000020e900 */
[----:B--2---:R-:W-:Y:S02]  /*7800*/  LOP3.LUT R12, R12, 0xffff, RZ, 0xc0, !PT ;  /* 0x0000ffff0c0c7812 */ /* 0x004fe400078ec0ff */
[----:B------:R-:W-:Y:S02]  /*7810*/  FSETP.NAN.AND P6, PT, R3, R3, PT ;  /* 0x000000030300720b */ /* 0x000fe40003fc8000 */
[----:B------:R-:W-:Y:S02]  /*7820*/  @P5 SEL R12, R12, 0x7f, P2 ;  /* 0x0000007f0c0c5807 */ /* 0x000fe40001000000 */
[----:B------:R-:W-:Y:S01]  /*7830*/  FSETP.NAN.AND P5, PT, R2, R2, PT ;  /* 0x000000020200720b */ /* 0x000fe20003fa8000 */
[----:B------:R-:W2:Y:S01]  /*7840*/  F2I.S16.TRUNC.NTZ R18, R21 ;  /* 0x0000001500127305 */ /* 0x000ea2000020e900 */
[----:B0-----:R-:W-:-:S02]  /*7850*/  FSETP.GT.AND P4, PT, R7, -127, PT ;  /* 0xc2fe00000700780b */ /* 0x001fc40003f84000 */
[----:B------:R-:W-:Y:S02]  /*7860*/  FSETP.GEU.AND P2, PT, R21, 127, PT ;  /* 0x42fe00001500780b */ /* 0x000fe40003f4e000 */
[----:B------:R-:W-:Y:S02]  /*7870*/  @!P0 FSEL R3, R3, -127, P6 ;  /* 0xc2fe000003038808 */ /* 0x000fe40003000000 */
[----:B------:R-:W-:Y:S01]  /*7880*/  FSETP.NAN.AND P6, PT, R7, R7, PT ;  /* 0x000000070700720b */ /* 0x000fe20003fc8000 */
[----:B------:R-:W0:Y:S01]  /*7890*/  F2I.S16.TRUNC.NTZ R2, R5 ;  /* 0x0000000500027305 */ /* 0x000e22000020e900 */
[----:B-1----:R-:W-:Y:S02]  /*78a0*/  LOP3.LUT R17, R17, 0xffff, RZ, 0xc0, !PT ;  /* 0x0000ffff11117812 */ /* 0x002fe400078ec0ff */
[----:B------:R-:W-:Y:S02]  /*78b0*/  FSETP.GEU.AND P0, PT, R5, 127, PT ;  /* 0x42fe00000500780b */ /* 0x000fe40003f0e000 */
[----:B------:R-:W-:-:S02]  /*78c0*/  @P3 SEL R17, R17, 0x7f, P5 ;  /* 0x0000007f11113807 */ /* 0x000fc40002800000 */
[----:B------:R-:W-:Y:S01]  /*78d0*/  @!P4 FSEL R7, R7, -127, P6 ;  /* 0xc2fe00000707c808 */ /* 0x000fe20003000000 */
[----:B------:R-:W1:Y:S01]  /*78e0*/  F2I.S16.TRUNC.NTZ R25, R16 ;  /* 0x0000001000197305 */ /* 0x000e62000020e900 */
[----:B------:R-:W-:Y:S02]  /*78f0*/  FSETP.NAN.AND P5, PT, R21, R21, PT ;  /* 0x000000151500720b */ /* 0x000fe40003fa8000 */
[----:B--2---:R-:W-:Y:S02]  /*7900*/  LOP3.LUT R18, R18, 0xffff, RZ, 0xc0, !PT ;  /* 0x0000ffff12127812 */ /* 0x004fe400078ec0ff */
[----:B------:R-:W-:Y:S02]  /*7910*/  FSETP.GEU.AND P3, PT, R16, 127, PT ;  /* 0x42fe00001000780b */ /* 0x000fe40003f6e000 */
[----:B------:R-:W-:Y:S01]  /*7920*/  FSETP.NAN.AND P6, PT, R5, R5, PT ;  /* 0x000000050500720b */ /* 0x000fe20003fc8000 */
[----:B------:R-:W2:Y:S01]  /*7930*/  F2I.S16.TRUNC.NTZ R9, R22 ;  /* 0x0000001600097305 */ /* 0x000ea2000020e900 */
[----:B------:R-:W-:-:S02]  /*7940*/  @P2 SEL R18, R18, 0x7f, P5 ;  /* 0x0000007f12122807 */ /* 0x000fc40002800000 */
[----:B------:R-:W-:Y:S02]  /*7950*/  FSETP.GEU.AND P2, PT, R22, 127, PT ;  /* 0x42fe00001600780b */ /* 0x000fe40003f4e000 */
[----:B0-----:R-:W-:Y:S02]  /*7960*/  LOP3.LUT R2, R2, 0xffff, RZ, 0xc0, !PT ;  /* 0x0000ffff02027812 */ /* 0x001fe400078ec0ff */
[----:B------:R-:W-:Y:S01]  /*7970*/  FSETP.NAN.AND P5, PT, R16, R16, PT ;  /* 0x000000101000720b */ /* 0x000fe20003fa8000 */
[----:B------:R-:W0:Y:S01]  /*7980*/  F2I.S16.TRUNC.NTZ R5, R7 ;  /* 0x0000000700057305 */ /* 0x000e22000020e900 */
[----:B------:R-:W-:Y:S02]  /*7990*/  @P0 SEL R2, R2, 0x7f, P6 ;  /* 0x0000007f02020807 */ /* 0x000fe40003000000 */
[----:B-1----:R-:W-:Y:S02]  /*79a0*/  LOP3.LUT R25, R25, 0xffff, RZ, 0xc0, !PT ;  /* 0x0000ffff19197812 */ /* 0x002fe400078ec0ff */
[----:B------:R-:W-:-:S02]  /*79b0*/  FSETP.GEU.AND P0, PT, R7, 127, PT ;  /* 0x42fe00000700780b */ /* 0x000fc40003f0e000 */
[----:B------:R-:W-:Y:S01]  /*79c0*/  FSETP.NAN.AND P4, PT, R22, R22, PT ;  /* 0x000000161600720b */ /* 0x000fe20003f88000 */
[----:B------:R-:W1:Y:S01]  /*79d0*/  F2I.S16.TRUNC.NTZ R15, R10 ;  /* 0x0000000a000f7305 */ /* 0x000e62000020e900 */
[----:B------:R-:W-:Y:S02]  /*79e0*/  @P3 SEL R25, R25, 0x7f, P5 ;  /* 0x0000007f19193807 */ /* 0x000fe40002800000 */
[----:B--2---:R-:W-:Y:S02]  /*79f0*/  LOP3.LUT R9, R9, 0xffff, RZ, 0xc0, !PT ;  /* 0x0000ffff09097812 */ /* 0x004fe400078ec0ff */
[----:B------:R-:W-:Y:S02]  /*7a00*/  FSETP.GEU.AND P3, PT, R10, 127, PT ;  /* 0x42fe00000a00780b */ /* 0x000fe40003f6e000 */
[----:B------:R-:W-:Y:S01]  /*7a10*/  FSETP.GEU.AND P5, PT, R3, 127, PT ;  /* 0x42fe00000300780b */ /* 0x000fe20003fae000 */
[----:B------:R-:W2:Y:S01]  /*7a20*/  F2I.S16.TRUNC.NTZ R4, R3 ;  /* 0x0000000300047305 */ /* 0x000ea2000020e900 */
[----:B------:R-:W-:-:S02]  /*7a30*/  @P2 SEL R9, R9, 0x7f, P4 ;  /* 0x0000007f09092807 */ /* 0x000fc40002000000 */
[----:B------:R-:W-:Y:S02]  /*7a40*/  FSETP.NAN.AND P4, PT, R7, R7, PT ;  /* 0x000000070700720b */ /* 0x000fe40003f88000 */
[----:B0-----:R-:W-:Y:S02]  /*7a50*/  LOP3.LUT R5, R5, 0xffff, RZ, 0xc0, !PT ;  /* 0x0000ffff05057812 */ /* 0x001fe400078ec0ff */
[----:B------:R-:W-:Y:S02]  /*7a60*/  FSETP.NAN.AND P6, PT, R10, R10, PT ;  /* 0x0000000a0a00720b */ /* 0x000fe40003fc8000 */
[----:B------:R-:W-:Y:S02]  /*7a70*/  FSETP.NAN.AND P2, PT, R3, R3, PT ;  /* 0x000000030300720b */ /* 0x000fe40003f48000 */
[----:B------:R-:W-:Y:S02]  /*7a80*/  @P0 SEL R5, R5, 0x7f, P4 ;  /* 0x0000007f05050807 */ /* 0x000fe40002000000 */
[----:B------:R-:W-:-:S02]  /*7a90*/  PRMT R25, R25, 0x3340, R2 ;  /* 0x0000334019197816 */ /* 0x000fc40000000002 */
[----:B-1----:R-:W-:Y:S02]  /*7aa0*/  LOP3.LUT R10, R15, 0xffff, RZ, 0xc0, !PT ;  /* 0x0000ffff0f0a7812 */ /* 0x002fe400078ec0ff */
[----:B--2---:R-:W-:Y:S02]  /*7ab0*/  LOP3.LUT R4, R4, 0xffff, RZ, 0xc0, !PT ;  /* 0x0000ffff04047812 */ /* 0x004fe400078ec0ff */
[----:B------:R-:W-:Y:S02]  /*7ac0*/  SHF.R.S32.HI R3, RZ, 0x1f, R26 ;  /* 0x0000001fff037819 */ /* 0x000fe4000001141a */
[----:B------:R-:W-:Y:S02]  /*7ad0*/  IADD3 R2, P0, R26, c[0x0][0x1c0], RZ ;  /* 0x000070001a027a10 */ /* 0x000fe40007f1e0ff */
[----:B------:R-:W-:Y:S02]  /*7ae0*/  @P3 SEL R10, R10, 0x7f, P6 ;  /* 0x0000007f0a0a3807 */ /* 0x000fe40003000000 */
[----:B------:R-:W-:-:S02]  /*7af0*/  @P5 SEL R4, R4, 0x7f, P2 ;  /* 0x0000007f04045807 */ /* 0x000fc40001000000 */
[----:B------:R-:W-:Y:S02]  /*7b00*/  IADD3.X R3, R3, c[0x0][0x1c4], RZ, P0, !PT ;  /* 0x0000710003037a10 */ /* 0x000fe400007fe4ff */
[----:B------:R-:W-:Y:S02]  /*7b10*/  PLOP3.LUT P0, PT, PT, PT, UP0, 0x40, 0x0 ;  /* 0x000000000000781c */ /* 0x000fe40003f0e808 */
[----:B------:R-:W-:Y:S02]  /*7b20*/  PRMT R6, R19, 0x3340, R6 ;  /* 0x0000334013067816 */ /* 0x000fe40000000006 */
[----:B------:R-:W-:Y:S02]  /*7b30*/  PRMT R11, R14, 0x3340, R11 ;  /* 0x000033400e0b7816 */ /* 0x000fe4000000000b */
[----:B------:R-:W-:Y:S02]  /*7b40*/  PRMT R12, R13, 0x3340, R12 ;  /* 0x000033400d0c7816 */ /* 0x000fe4000000000c */
[----:B------:R-:W-:-:S02]  /*7b50*/  PRMT R18, R18, 0x3340, R17 ;  /* 0x0000334012127816 */ /* 0x000fc40000000011 */
[----:B------:R-:W-:Y:S02]  /*7b60*/  PRMT R4, R9, 0x3340, R4 ;  /* 0x0000334009047816 */ /* 0x000fe40000000004 */
[----:B------:R-:W-:Y:S02]  /*7b70*/  PRMT R5, R10, 0x3340, R5 ;  /* 0x000033400a057816 */ /* 0x000fe40000000005 */
[----:B------:R-:W-:Y:S02]  /*7b80*/  PRMT R16, R23, 0x5410, R6 ;  /* 0x0000541017107816 */ /* 0x000fe40000000006 */
[----:B------:R-:W-:Y:S02]  /*7b90*/  PRMT R17, R11, 0x5410, R12 ;  /* 0x000054100b117816 */ /* 0x000fe4000000000c */
[----:B------:R-:W-:Y:S02]  /*7ba0*/  PRMT R18, R18, 0x5410, R25 ;  /* 0x0000541012127816 */ /* 0x000fe40000000019 */
[----:B------:R-:W-:-:S05]  /*7bb0*/  PRMT R19, R4, 0x5410, R5 ;  /* 0x0000541004137816 */ /* 0x000fca0000000005 */
[----:B------:R0:W-:Y:S01]  /*7bc0*/  @!P1 STG.E.128 [R2.64], R16 ;  /* 0x0000001002009986 */ /* 0x0001e2000c101d06 */
[----:B------:R-:W-:Y:S05]  /*7bd0*/  @P0 BRA `(.L_x_5) ;  /* 0xfffff26000000947 */ /* 0x000fea000383ffff */
[----:B------:R-:W-:Y:S05]  /*7be0*/  EXIT ;  /* 0x000000000000794d */ /* 0x000fea0003800000 */
.L_x_6:
[----:B------:R-:W-:-:S00]  /*7bf0*/  BRA `(.L_x_6) ;  /* 0xfffffff000007947 */ /* 0x000fc0000383ffff */
[----:B------:R-:W-:-:S00]  /*7c00*/  NOP ;  /* 0x0000000000007918 */ /* 0x000fc00000000000 */
[----:B------:R-:W-:-:S00]  /*7c10*/  NOP ;  /* 0x0000000000007918 */ /* 0x000fc00000000000 */
[----:B------:R-:W-:-:S00]  /*7c20*/  NOP ;  /* 0x0000000000007918 */ /* 0x000fc00000000000 */
[----:B------:R-:W-:-:S00]  /*7c30*/  NOP ;  /* 0x0000000000007918 */ /* 0x000fc00000000000 */
[----:B------:R-:W-:-:S00]  /*7c40*/  NOP ;  /* 0x0000000000007918 */ /* 0x000fc00000000000 */
[----:B------:R-:W-:-:S00]  /*7c50*/  NOP ;  /* 0x0000000000007918 */ /* 0x000fc00000000000 */
[----:B------:R-:W-:-:S00]  /*7c60*/  NOP ;  /* 0x0000000000007918 */ /* 0x000fc00000000000 */
[----:B------:R-:W-:-:S00]  /*7c70*/  NOP ;  /* 0x0000000000007918 */ /* 0x000fc00000000000 */
.L_x_7:


//--------------------- .nv.global.init           --------------------------
	.section	.nv.global.init,"aw",@progbits
.nv.global.init:
	.type		_$_str,@object
	.size		_$_str,(.L_0 - _$_str)
_$_str:
        /*0000*/ 	.byte	0x5f, 0x5f, 0x43, 0x55, 0x44, 0x41, 0x5f, 0x46, 0x54, 0x5a, 0x00
.L_0:


//--------------------- .nv.shared.triton_red_fused__to_copy_add_amax_amin_clamp_mul_native_layer_norm_reciprocal_12 --------------------------
	.section	.nv.shared.triton_red_fused__to_copy_add_amax_amin_clamp_mul_native_layer_norm_reciprocal_12,"aw",@nobits
	.sectionflags	@""
	.align	16
